//
// Generated by NVIDIA NVVM Compiler
//
// Compiler Build ID: CL-36424714
// Cuda compilation tools, release 13.0, V13.0.88
// Based on NVVM 20.0.0
//

.version 9.0
.target sm_100
.address_size 64

	// .globl	_Z19row_rmsnorm_f32_dimPfS_S_iif
// _ZZ19row_rmsnorm_f32_dimPfS_S_iifE4temp has been demoted
// _ZZ19row_rmsnorm_f32_dimPfS_S_iifE10shared_val has been demoted
// _ZZ15row_rmsnorm_f32ILi128EEvPfS0_S0_ifE4temp has been demoted
// _ZZ15row_rmsnorm_f32ILi128EEvPfS0_S0_ifE10shared_val has been demoted
// _ZZ21row_rmsnorm_pure_fp16ILi128EEvPK6__halfS2_PS0_ifE4temp has been demoted
// _ZZ21row_rmsnorm_pure_fp16ILi128EEvPK6__halfS2_PS0_ifE10shared_val has been demoted
.global .align 1 .b8 _ZN34_INTERNAL_0451d41e_4_k_cu_64458d4b4cuda3std3__45__cpo5beginE[1];
.global .align 1 .b8 _ZN34_INTERNAL_0451d41e_4_k_cu_64458d4b4cuda3std3__45__cpo3endE[1];
.global .align 1 .b8 _ZN34_INTERNAL_0451d41e_4_k_cu_64458d4b4cuda3std3__45__cpo6cbeginE[1];
.global .align 1 .b8 _ZN34_INTERNAL_0451d41e_4_k_cu_64458d4b4cuda3std3__45__cpo4cendE[1];
.global .align 1 .b8 _ZN34_INTERNAL_0451d41e_4_k_cu_64458d4b4cuda3std3__45__cpo6rbeginE[1];
.global .align 1 .b8 _ZN34_INTERNAL_0451d41e_4_k_cu_64458d4b4cuda3std3__45__cpo4rendE[1];
.global .align 1 .b8 _ZN34_INTERNAL_0451d41e_4_k_cu_64458d4b4cuda3std3__45__cpo7crbeginE[1];
.global .align 1 .b8 _ZN34_INTERNAL_0451d41e_4_k_cu_64458d4b4cuda3std3__45__cpo5crendE[1];
.global .align 1 .b8 _ZN34_INTERNAL_0451d41e_4_k_cu_64458d4b4cuda3std3__436_GLOBAL__N__0451d41e_4_k_cu_64458d4b6ignoreE[1];
.global .align 1 .b8 _ZN34_INTERNAL_0451d41e_4_k_cu_64458d4b4cuda3std3__419piecewise_constructE[1];
.global .align 1 .b8 _ZN34_INTERNAL_0451d41e_4_k_cu_64458d4b4cuda3std3__48in_placeE[1];
.global .align 1 .b8 _ZN34_INTERNAL_0451d41e_4_k_cu_64458d4b4cuda3std3__420unreachable_sentinelE[1];
.global .align 1 .b8 _ZN34_INTERNAL_0451d41e_4_k_cu_64458d4b4cuda3std6ranges3__45__cpo4swapE[1];
.global .align 1 .b8 _ZN34_INTERNAL_0451d41e_4_k_cu_64458d4b4cuda3std6ranges3__45__cpo9iter_moveE[1];
.global .align 1 .b8 _ZN34_INTERNAL_0451d41e_4_k_cu_64458d4b4cuda3std6ranges3__45__cpo5beginE[1];
.global .align 1 .b8 _ZN34_INTERNAL_0451d41e_4_k_cu_64458d4b4cuda3std6ranges3__45__cpo3endE[1];
.global .align 1 .b8 _ZN34_INTERNAL_0451d41e_4_k_cu_64458d4b4cuda3std6ranges3__45__cpo6cbeginE[1];
.global .align 1 .b8 _ZN34_INTERNAL_0451d41e_4_k_cu_64458d4b4cuda3std6ranges3__45__cpo4cendE[1];
.global .align 1 .b8 _ZN34_INTERNAL_0451d41e_4_k_cu_64458d4b4cuda3std6ranges3__45__cpo7advanceE[1];
.global .align 1 .b8 _ZN34_INTERNAL_0451d41e_4_k_cu_64458d4b4cuda3std6ranges3__45__cpo9iter_swapE[1];
.global .align 1 .b8 _ZN34_INTERNAL_0451d41e_4_k_cu_64458d4b4cuda3std6ranges3__45__cpo4nextE[1];
.global .align 1 .b8 _ZN34_INTERNAL_0451d41e_4_k_cu_64458d4b4cuda3std6ranges3__45__cpo4prevE[1];
.global .align 1 .b8 _ZN34_INTERNAL_0451d41e_4_k_cu_64458d4b4cuda3std6ranges3__45__cpo4dataE[1];
.global .align 1 .b8 _ZN34_INTERNAL_0451d41e_4_k_cu_64458d4b4cuda3std6ranges3__45__cpo5cdataE[1];
.global .align 1 .b8 _ZN34_INTERNAL_0451d41e_4_k_cu_64458d4b4cuda3std6ranges3__45__cpo4sizeE[1];
.global .align 1 .b8 _ZN34_INTERNAL_0451d41e_4_k_cu_64458d4b4cuda3std6ranges3__45__cpo5ssizeE[1];
.global .align 1 .b8 _ZN34_INTERNAL_0451d41e_4_k_cu_64458d4b4cuda3std6ranges3__45__cpo8distanceE[1];
.global .align 1 .b8 _ZN34_INTERNAL_0451d41e_4_k_cu_64458d4b6thrust24THRUST_300001_SM_1000_NS6system6detail10sequential3seqE[1];

.visible .entry _Z19row_rmsnorm_f32_dimPfS_S_iif(
	.param .u64 .ptr .align 1 _Z19row_rmsnorm_f32_dimPfS_S_iif_param_0,
	.param .u64 .ptr .align 1 _Z19row_rmsnorm_f32_dimPfS_S_iif_param_1,
	.param .u64 .ptr .align 1 _Z19row_rmsnorm_f32_dimPfS_S_iif_param_2,
	.param .u32 _Z19row_rmsnorm_f32_dimPfS_S_iif_param_3,
	.param .u32 _Z19row_rmsnorm_f32_dimPfS_S_iif_param_4,
	.param .f32 _Z19row_rmsnorm_f32_dimPfS_S_iif_param_5
)
{
	.reg .pred 	%p<20>;
	.reg .b32 	%r<118>;
	.reg .b32 	%f<178>;
	.reg .b64 	%rd<56>;
	// demoted variable
	.shared .align 4 .b8 _ZZ19row_rmsnorm_f32_dimPfS_S_iifE4temp[24];
	// demoted variable
	.shared .align 4 .f32 _ZZ19row_rmsnorm_f32_dimPfS_S_iifE10shared_val;
	ld.param.u64 	%rd13, [_Z19row_rmsnorm_f32_dimPfS_S_iif_param_0];
	ld.param.u64 	%rd15, [_Z19row_rmsnorm_f32_dimPfS_S_iif_param_1];
	ld.param.u64 	%rd14, [_Z19row_rmsnorm_f32_dimPfS_S_iif_param_2];
	ld.param.u32 	%r52, [_Z19row_rmsnorm_f32_dimPfS_S_iif_param_3];
	ld.param.u32 	%r51, [_Z19row_rmsnorm_f32_dimPfS_S_iif_param_4];
	ld.param.f32 	%f13, [_Z19row_rmsnorm_f32_dimPfS_S_iif_param_5];
	cvta.to.global.u64 	%rd1, %rd15;
	mov.u32 	%r1, %ctaid.x;
	mov.u32 	%r116, %tid.x;
	setp.ge.s32 	%p1, %r1, %r52;
	@%p1 bra 	$L__BB0_25;
	cvta.to.global.u64 	%rd2, %rd13;
	cvta.to.global.u64 	%rd16, %rd14;
	mul.lo.s32 	%r3, %r51, %r1;
	mul.wide.s32 	%rd17, %r3, 4;
	add.s64 	%rd3, %rd2, %rd17;
	add.s64 	%rd4, %rd16, %rd17;
	shr.s32 	%r53, %r51, 31;
	shr.u32 	%r54, %r53, 30;
	add.s32 	%r55, %r51, %r54;
	shr.s32 	%r4, %r55, 2;
	setp.ge.s32 	%p2, %r116, %r4;
	mov.f32 	%f175, 0f00000000;
	@%p2 bra 	$L__BB0_8;
	mov.u32 	%r5, %ntid.x;
	add.s32 	%r56, %r116, %r5;
	max.u32 	%r57, %r4, %r56;
	setp.lt.u32 	%p3, %r56, %r4;
	selp.u32 	%r58, 1, 0, %p3;
	add.s32 	%r59, %r56, %r58;
	sub.s32 	%r60, %r57, %r59;
	div.u32 	%r61, %r60, %r5;
	add.s32 	%r6, %r61, %r58;
	and.b32  	%r62, %r6, 3;
	setp.eq.s32 	%p4, %r62, 3;
	mov.f32 	%f175, 0f00000000;
	mov.u32 	%r105, %r116;
	@%p4 bra 	$L__BB0_5;
	mul.wide.u32 	%rd18, %r116, 16;
	add.s64 	%rd20, %rd18, %rd17;
	add.s64 	%rd54, %rd2, %rd20;
	mul.wide.u32 	%rd6, %r5, 16;
	add.s32 	%r63, %r6, 1;
	and.b32  	%r64, %r63, 3;
	neg.s32 	%r103, %r64;
	mov.f32 	%f175, 0f00000000;
	mov.u32 	%r105, %r116;
$L__BB0_4:
	.pragma "nounroll";
	ld.global.v4.f32 	{%f18, %f19, %f20, %f21}, [%rd54];
	mul.f32 	%f22, %f19, %f19;
	fma.rn.f32 	%f23, %f18, %f18, %f22;
	fma.rn.f32 	%f24, %f20, %f20, %f23;
	fma.rn.f32 	%f25, %f21, %f21, %f24;
	add.f32 	%f175, %f175, %f25;
	add.s32 	%r105, %r105, %r5;
	add.s64 	%rd54, %rd54, %rd6;
	add.s32 	%r103, %r103, 1;
	setp.ne.s32 	%p5, %r103, 0;
	@%p5 bra 	$L__BB0_4;
$L__BB0_5:
	setp.lt.u32 	%p6, %r6, 3;
	@%p6 bra 	$L__BB0_8;
	shl.b32 	%r65, %r5, 1;
	add.s32 	%r108, %r105, %r65;
	shl.b32 	%r14, %r5, 2;
	mad.lo.s32 	%r107, %r5, 3, %r105;
	add.s32 	%r106, %r5, %r105;
$L__BB0_7:
	mul.wide.u32 	%rd21, %r105, 16;
	add.s64 	%rd22, %rd3, %rd21;
	ld.global.v4.f32 	{%f26, %f27, %f28, %f29}, [%rd22];
	mul.f32 	%f30, %f27, %f27;
	fma.rn.f32 	%f31, %f26, %f26, %f30;
	fma.rn.f32 	%f32, %f28, %f28, %f31;
	fma.rn.f32 	%f33, %f29, %f29, %f32;
	add.f32 	%f34, %f175, %f33;
	add.s32 	%r66, %r105, %r5;
	mul.wide.u32 	%rd23, %r106, 16;
	add.s64 	%rd24, %rd3, %rd23;
	ld.global.v4.f32 	{%f35, %f36, %f37, %f38}, [%rd24];
	mul.f32 	%f39, %f36, %f36;
	fma.rn.f32 	%f40, %f35, %f35, %f39;
	fma.rn.f32 	%f41, %f37, %f37, %f40;
	fma.rn.f32 	%f42, %f38, %f38, %f41;
	add.f32 	%f43, %f34, %f42;
	add.s32 	%r67, %r66, %r5;
	mul.wide.u32 	%rd25, %r108, 16;
	add.s64 	%rd26, %rd3, %rd25;
	ld.global.v4.f32 	{%f44, %f45, %f46, %f47}, [%rd26];
	mul.f32 	%f48, %f45, %f45;
	fma.rn.f32 	%f49, %f44, %f44, %f48;
	fma.rn.f32 	%f50, %f46, %f46, %f49;
	fma.rn.f32 	%f51, %f47, %f47, %f50;
	add.f32 	%f52, %f43, %f51;
	add.s32 	%r68, %r67, %r5;
	mul.wide.u32 	%rd27, %r107, 16;
	add.s64 	%rd28, %rd3, %rd27;
	ld.global.v4.f32 	{%f53, %f54, %f55, %f56}, [%rd28];
	mul.f32 	%f57, %f54, %f54;
	fma.rn.f32 	%f58, %f53, %f53, %f57;
	fma.rn.f32 	%f59, %f55, %f55, %f58;
	fma.rn.f32 	%f60, %f56, %f56, %f59;
	add.f32 	%f175, %f52, %f60;
	add.s32 	%r105, %r68, %r5;
	add.s32 	%r108, %r108, %r14;
	add.s32 	%r107, %r107, %r14;
	add.s32 	%r106, %r106, %r14;
	setp.lt.s32 	%p7, %r105, %r4;
	@%p7 bra 	$L__BB0_7;
$L__BB0_8:
	shl.b32 	%r69, %r4, 2;
	add.s32 	%r117, %r69, %r116;
	setp.ge.s32 	%p8, %r117, %r51;
	@%p8 bra 	$L__BB0_11;
	mov.u32 	%r26, %ntid.x;
	mov.u32 	%r110, %r117;
$L__BB0_10:
	mul.wide.s32 	%rd29, %r110, 4;
	add.s64 	%rd30, %rd3, %rd29;
	ld.global.f32 	%f61, [%rd30];
	fma.rn.f32 	%f175, %f61, %f61, %f175;
	add.s32 	%r110, %r110, %r26;
	setp.lt.s32 	%p9, %r110, %r51;
	@%p9 bra 	$L__BB0_10;
$L__BB0_11:
	// begin inline asm
	mov.u32 %r70, %laneid;
	// end inline asm
	mov.b32 	%r71, 1;
	mov.b32 	%r84, 31;
	mov.b32 	%r85, -1;
	// begin inline asm
	{  .reg .f32 r0;  .reg .pred p;  shfl.sync.down.b32 r0|p, %f175, %r71, %r84, %r85;  @p add.f32 r0, r0, %f175;  mov.f32 %f62, r0;}
	// end inline asm
	mov.b32 	%r74, 2;
	// begin inline asm
	{  .reg .f32 r0;  .reg .pred p;  shfl.sync.down.b32 r0|p, %f62, %r74, %r84, %r85;  @p add.f32 r0, r0, %f62;  mov.f32 %f65, r0;}
	// end inline asm
	mov.b32 	%r77, 4;
	// begin inline asm
	{  .reg .f32 r0;  .reg .pred p;  shfl.sync.down.b32 r0|p, %f65, %r77, %r84, %r85;  @p add.f32 r0, r0, %f65;  mov.f32 %f68, r0;}
	// end inline asm
	mov.b32 	%r80, 8;
	// begin inline asm
	{  .reg .f32 r0;  .reg .pred p;  shfl.sync.down.b32 r0|p, %f68, %r80, %r84, %r85;  @p add.f32 r0, r0, %f68;  mov.f32 %f71, r0;}
	// end inline asm
	mov.b32 	%r83, 16;
	// begin inline asm
	{  .reg .f32 r0;  .reg .pred p;  shfl.sync.down.b32 r0|p, %f71, %r83, %r84, %r85;  @p add.f32 r0, r0, %f71;  mov.f32 %f74, r0;}
	// end inline asm
	setp.ne.s32 	%p10, %r70, 0;
	@%p10 bra 	$L__BB0_13;
	shr.u32 	%r86, %r116, 3;
	and.b32  	%r87, %r86, 124;
	mov.u32 	%r88, _ZZ19row_rmsnorm_f32_dimPfS_S_iifE4temp;
	add.s32 	%r89, %r88, %r87;
	st.shared.f32 	[%r89+4], %f74;
$L__BB0_13:
	bar.sync 	0;
	setp.ne.s32 	%p11, %r116, 0;
	@%p11 bra 	$L__BB0_15;
	ld.shared.f32 	%f77, [_ZZ19row_rmsnorm_f32_dimPfS_S_iifE4temp+8];
	add.f32 	%f78, %f74, %f77;
	ld.shared.f32 	%f79, [_ZZ19row_rmsnorm_f32_dimPfS_S_iifE4temp+12];
	add.f32 	%f80, %f78, %f79;
	ld.shared.f32 	%f81, [_ZZ19row_rmsnorm_f32_dimPfS_S_iifE4temp+16];
	add.f32 	%f82, %f80, %f81;
	st.shared.f32 	[_ZZ19row_rmsnorm_f32_dimPfS_S_iifE10shared_val], %f82;
$L__BB0_15:
	setp.ge.s32 	%p12, %r116, %r4;
	bar.sync 	0;
	ld.shared.f32 	%f83, [_ZZ19row_rmsnorm_f32_dimPfS_S_iifE10shared_val];
	cvt.rn.f32.s32 	%f84, %r51;
	div.rn.f32 	%f85, %f83, %f84;
	add.f32 	%f86, %f13, %f85;
	rsqrt.approx.f32 	%f12, %f86;
	@%p12 bra 	$L__BB0_22;
	mov.u32 	%r29, %ntid.x;
	add.s32 	%r90, %r116, %r29;
	max.u32 	%r91, %r4, %r90;
	setp.lt.u32 	%p13, %r90, %r4;
	selp.u32 	%r92, 1, 0, %p13;
	add.s32 	%r93, %r90, %r92;
	sub.s32 	%r94, %r91, %r93;
	div.u32 	%r95, %r94, %r29;
	add.s32 	%r30, %r95, %r92;
	and.b32  	%r96, %r30, 3;
	setp.eq.s32 	%p14, %r96, 3;
	@%p14 bra 	$L__BB0_19;
	add.s32 	%r97, %r30, 1;
	and.b32  	%r98, %r97, 3;
	mul.wide.u32 	%rd55, %r116, 16;
	mul.wide.u32 	%rd10, %r29, 16;
	neg.s32 	%r111, %r98;
	mad.lo.s32 	%r116, %r29, %r98, %r116;
$L__BB0_18:
	.pragma "nounroll";
	add.s64 	%rd31, %rd3, %rd55;
	ld.global.v4.f32 	{%f87, %f88, %f89, %f90}, [%rd31];
	add.s64 	%rd32, %rd1, %rd55;
	ld.global.v4.f32 	{%f91, %f92, %f93, %f94}, [%rd32];
	mul.f32 	%f95, %f12, %f87;
	mul.f32 	%f96, %f95, %f91;
	mul.f32 	%f97, %f12, %f88;
	mul.f32 	%f98, %f97, %f92;
	mul.f32 	%f99, %f12, %f89;
	mul.f32 	%f100, %f99, %f93;
	mul.f32 	%f101, %f12, %f90;
	mul.f32 	%f102, %f101, %f94;
	add.s64 	%rd33, %rd4, %rd55;
	st.global.v4.f32 	[%rd33], {%f96, %f98, %f100, %f102};
	add.s64 	%rd55, %rd55, %rd10;
	add.s32 	%r111, %r111, 1;
	setp.ne.s32 	%p15, %r111, 0;
	@%p15 bra 	$L__BB0_18;
$L__BB0_19:
	setp.lt.u32 	%p16, %r30, 3;
	@%p16 bra 	$L__BB0_22;
	shl.b32 	%r99, %r29, 1;
	add.s32 	%r115, %r116, %r99;
	shl.b32 	%r37, %r29, 2;
	mad.lo.s32 	%r114, %r29, 3, %r116;
	add.s32 	%r113, %r29, %r116;
$L__BB0_21:
	mul.wide.u32 	%rd34, %r116, 16;
	add.s64 	%rd35, %rd3, %rd34;
	ld.global.v4.f32 	{%f103, %f104, %f105, %f106}, [%rd35];
	add.s64 	%rd36, %rd1, %rd34;
	ld.global.v4.f32 	{%f107, %f108, %f109, %f110}, [%rd36];
	mul.f32 	%f111, %f12, %f103;
	mul.f32 	%f112, %f111, %f107;
	mul.f32 	%f113, %f12, %f104;
	mul.f32 	%f114, %f113, %f108;
	mul.f32 	%f115, %f12, %f105;
	mul.f32 	%f116, %f115, %f109;
	mul.f32 	%f117, %f12, %f106;
	mul.f32 	%f118, %f117, %f110;
	add.s64 	%rd37, %rd4, %rd34;
	st.global.v4.f32 	[%rd37], {%f112, %f114, %f116, %f118};
	add.s32 	%r100, %r116, %r29;
	mul.wide.u32 	%rd38, %r113, 16;
	add.s64 	%rd39, %rd3, %rd38;
	ld.global.v4.f32 	{%f119, %f120, %f121, %f122}, [%rd39];
	add.s64 	%rd40, %rd1, %rd38;
	ld.global.v4.f32 	{%f123, %f124, %f125, %f126}, [%rd40];
	mul.f32 	%f127, %f12, %f119;
	mul.f32 	%f128, %f127, %f123;
	mul.f32 	%f129, %f12, %f120;
	mul.f32 	%f130, %f129, %f124;
	mul.f32 	%f131, %f12, %f121;
	mul.f32 	%f132, %f131, %f125;
	mul.f32 	%f133, %f12, %f122;
	mul.f32 	%f134, %f133, %f126;
	add.s64 	%rd41, %rd4, %rd38;
	st.global.v4.f32 	[%rd41], {%f128, %f130, %f132, %f134};
	add.s32 	%r101, %r100, %r29;
	mul.wide.u32 	%rd42, %r115, 16;
	add.s64 	%rd43, %rd3, %rd42;
	ld.global.v4.f32 	{%f135, %f136, %f137, %f138}, [%rd43];
	add.s64 	%rd44, %rd1, %rd42;
	ld.global.v4.f32 	{%f139, %f140, %f141, %f142}, [%rd44];
	mul.f32 	%f143, %f12, %f135;
	mul.f32 	%f144, %f143, %f139;
	mul.f32 	%f145, %f12, %f136;
	mul.f32 	%f146, %f145, %f140;
	mul.f32 	%f147, %f12, %f137;
	mul.f32 	%f148, %f147, %f141;
	mul.f32 	%f149, %f12, %f138;
	mul.f32 	%f150, %f149, %f142;
	add.s64 	%rd45, %rd4, %rd42;
	st.global.v4.f32 	[%rd45], {%f144, %f146, %f148, %f150};
	add.s32 	%r102, %r101, %r29;
	mul.wide.u32 	%rd46, %r114, 16;
	add.s64 	%rd47, %rd3, %rd46;
	ld.global.v4.f32 	{%f151, %f152, %f153, %f154}, [%rd47];
	add.s64 	%rd48, %rd1, %rd46;
	ld.global.v4.f32 	{%f155, %f156, %f157, %f158}, [%rd48];
	mul.f32 	%f159, %f12, %f151;
	mul.f32 	%f160, %f159, %f155;
	mul.f32 	%f161, %f12, %f152;
	mul.f32 	%f162, %f161, %f156;
	mul.f32 	%f163, %f12, %f153;
	mul.f32 	%f164, %f163, %f157;
	mul.f32 	%f165, %f12, %f154;
	mul.f32 	%f166, %f165, %f158;
	add.s64 	%rd49, %rd4, %rd46;
	st.global.v4.f32 	[%rd49], {%f160, %f162, %f164, %f166};
	add.s32 	%r116, %r102, %r29;
	add.s32 	%r115, %r115, %r37;
	add.s32 	%r114, %r114, %r37;
	add.s32 	%r113, %r113, %r37;
	setp.lt.s32 	%p17, %r116, %r4;
	@%p17 bra 	$L__BB0_21;
$L__BB0_22:
	setp.ge.s32 	%p18, %r117, %r51;
	@%p18 bra 	$L__BB0_25;
	mov.u32 	%r40, %ntid.x;
$L__BB0_24:
	mul.wide.s32 	%rd50, %r117, 4;
	add.s64 	%rd51, %rd1, %rd50;
	ld.global.f32 	%f167, [%rd51];
	add.s64 	%rd52, %rd3, %rd50;
	ld.global.f32 	%f168, [%rd52];
	mul.f32 	%f169, %f167, %f168;
	mul.f32 	%f170, %f12, %f169;
	add.s64 	%rd53, %rd4, %rd50;
	st.global.f32 	[%rd53], %f170;
	add.s32 	%r117, %r117, %r40;
	setp.lt.s32 	%p19, %r117, %r51;
	@%p19 bra 	$L__BB0_24;
$L__BB0_25:
	ret;

}
	// .globl	_Z15row_rmsnorm_f32ILi128EEvPfS0_S0_if
.visible .entry _Z15row_rmsnorm_f32ILi128EEvPfS0_S0_if(
	.param .u64 .ptr .align 1 _Z15row_rmsnorm_f32ILi128EEvPfS0_S0_if_param_0,
	.param .u64 .ptr .align 1 _Z15row_rmsnorm_f32ILi128EEvPfS0_S0_if_param_1,
	.param .u64 .ptr .align 1 _Z15row_rmsnorm_f32ILi128EEvPfS0_S0_if_param_2,
	.param .u32 _Z15row_rmsnorm_f32ILi128EEvPfS0_S0_if_param_3,
	.param .f32 _Z15row_rmsnorm_f32ILi128EEvPfS0_S0_if_param_4
)
{
	.reg .pred 	%p<19>;
	.reg .b32 	%r<115>;
	.reg .b32 	%f<173>;
	.reg .b64 	%rd<51>;
	// demoted variable
	.shared .align 4 .b8 _ZZ15row_rmsnorm_f32ILi128EEvPfS0_S0_ifE4temp[24];
	// demoted variable
	.shared .align 4 .f32 _ZZ15row_rmsnorm_f32ILi128EEvPfS0_S0_ifE10shared_val;
	ld.param.u64 	%rd12, [_Z15row_rmsnorm_f32ILi128EEvPfS0_S0_if_param_0];
	ld.param.u64 	%rd13, [_Z15row_rmsnorm_f32ILi128EEvPfS0_S0_if_param_1];
	ld.param.u64 	%rd14, [_Z15row_rmsnorm_f32ILi128EEvPfS0_S0_if_param_2];
	ld.param.u32 	%r49, [_Z15row_rmsnorm_f32ILi128EEvPfS0_S0_if_param_3];
	ld.param.f32 	%f13, [_Z15row_rmsnorm_f32ILi128EEvPfS0_S0_if_param_4];
	cvta.to.global.u64 	%rd1, %rd14;
	cvta.to.global.u64 	%rd2, %rd12;
	cvta.to.global.u64 	%rd3, %rd13;
	mov.u32 	%r113, %tid.x;
	shr.s32 	%r50, %r49, 31;
	shr.u32 	%r51, %r50, 30;
	add.s32 	%r52, %r49, %r51;
	shr.s32 	%r2, %r52, 2;
	setp.ge.s32 	%p1, %r113, %r2;
	mov.f32 	%f170, 0f00000000;
	@%p1 bra 	$L__BB1_7;
	mov.u32 	%r3, %ntid.x;
	add.s32 	%r53, %r113, %r3;
	max.u32 	%r54, %r2, %r53;
	setp.lt.u32 	%p2, %r53, %r2;
	selp.u32 	%r55, 1, 0, %p2;
	add.s32 	%r56, %r53, %r55;
	sub.s32 	%r57, %r54, %r56;
	div.u32 	%r58, %r57, %r3;
	add.s32 	%r4, %r58, %r55;
	and.b32  	%r59, %r4, 3;
	setp.eq.s32 	%p3, %r59, 3;
	mov.f32 	%f170, 0f00000000;
	mov.u32 	%r102, %r113;
	@%p3 bra 	$L__BB1_4;
	mul.wide.u32 	%rd15, %r113, 16;
	add.s64 	%rd49, %rd2, %rd15;
	mul.wide.u32 	%rd5, %r3, 16;
	add.s32 	%r60, %r4, 1;
	and.b32  	%r61, %r60, 3;
	neg.s32 	%r100, %r61;
	mov.f32 	%f170, 0f00000000;
	mov.u32 	%r102, %r113;
$L__BB1_3:
	.pragma "nounroll";
	ld.global.v4.f32 	{%f18, %f19, %f20, %f21}, [%rd49];
	fma.rn.f32 	%f22, %f18, %f18, %f170;
	fma.rn.f32 	%f23, %f19, %f19, %f22;
	fma.rn.f32 	%f24, %f20, %f20, %f23;
	fma.rn.f32 	%f170, %f21, %f21, %f24;
	add.s32 	%r102, %r102, %r3;
	add.s64 	%rd49, %rd49, %rd5;
	add.s32 	%r100, %r100, 1;
	setp.ne.s32 	%p4, %r100, 0;
	@%p4 bra 	$L__BB1_3;
$L__BB1_4:
	setp.lt.u32 	%p5, %r4, 3;
	@%p5 bra 	$L__BB1_7;
	shl.b32 	%r62, %r3, 1;
	add.s32 	%r105, %r102, %r62;
	shl.b32 	%r12, %r3, 2;
	mad.lo.s32 	%r104, %r3, 3, %r102;
	add.s32 	%r103, %r3, %r102;
$L__BB1_6:
	mul.wide.u32 	%rd16, %r102, 16;
	add.s64 	%rd17, %rd2, %rd16;
	ld.global.v4.f32 	{%f25, %f26, %f27, %f28}, [%rd17];
	fma.rn.f32 	%f29, %f25, %f25, %f170;
	fma.rn.f32 	%f30, %f26, %f26, %f29;
	fma.rn.f32 	%f31, %f27, %f27, %f30;
	fma.rn.f32 	%f32, %f28, %f28, %f31;
	add.s32 	%r63, %r102, %r3;
	mul.wide.u32 	%rd18, %r103, 16;
	add.s64 	%rd19, %rd2, %rd18;
	ld.global.v4.f32 	{%f33, %f34, %f35, %f36}, [%rd19];
	fma.rn.f32 	%f37, %f33, %f33, %f32;
	fma.rn.f32 	%f38, %f34, %f34, %f37;
	fma.rn.f32 	%f39, %f35, %f35, %f38;
	fma.rn.f32 	%f40, %f36, %f36, %f39;
	add.s32 	%r64, %r63, %r3;
	mul.wide.u32 	%rd20, %r105, 16;
	add.s64 	%rd21, %rd2, %rd20;
	ld.global.v4.f32 	{%f41, %f42, %f43, %f44}, [%rd21];
	fma.rn.f32 	%f45, %f41, %f41, %f40;
	fma.rn.f32 	%f46, %f42, %f42, %f45;
	fma.rn.f32 	%f47, %f43, %f43, %f46;
	fma.rn.f32 	%f48, %f44, %f44, %f47;
	add.s32 	%r65, %r64, %r3;
	mul.wide.u32 	%rd22, %r104, 16;
	add.s64 	%rd23, %rd2, %rd22;
	ld.global.v4.f32 	{%f49, %f50, %f51, %f52}, [%rd23];
	fma.rn.f32 	%f53, %f49, %f49, %f48;
	fma.rn.f32 	%f54, %f50, %f50, %f53;
	fma.rn.f32 	%f55, %f51, %f51, %f54;
	fma.rn.f32 	%f170, %f52, %f52, %f55;
	add.s32 	%r102, %r65, %r3;
	add.s32 	%r105, %r105, %r12;
	add.s32 	%r104, %r104, %r12;
	add.s32 	%r103, %r103, %r12;
	setp.lt.s32 	%p6, %r102, %r2;
	@%p6 bra 	$L__BB1_6;
$L__BB1_7:
	shl.b32 	%r66, %r2, 2;
	add.s32 	%r114, %r66, %r113;
	setp.ge.s32 	%p7, %r114, %r49;
	@%p7 bra 	$L__BB1_10;
	mov.u32 	%r24, %ntid.x;
	mov.u32 	%r107, %r114;
$L__BB1_9:
	mul.wide.s32 	%rd24, %r107, 4;
	add.s64 	%rd25, %rd2, %rd24;
	ld.global.f32 	%f56, [%rd25];
	fma.rn.f32 	%f170, %f56, %f56, %f170;
	add.s32 	%r107, %r107, %r24;
	setp.lt.s32 	%p8, %r107, %r49;
	@%p8 bra 	$L__BB1_9;
$L__BB1_10:
	// begin inline asm
	mov.u32 %r67, %laneid;
	// end inline asm
	mov.b32 	%r68, 1;
	mov.b32 	%r81, 31;
	mov.b32 	%r82, -1;
	// begin inline asm
	{  .reg .f32 r0;  .reg .pred p;  shfl.sync.down.b32 r0|p, %f170, %r68, %r81, %r82;  @p add.f32 r0, r0, %f170;  mov.f32 %f57, r0;}
	// end inline asm
	mov.b32 	%r71, 2;
	// begin inline asm
	{  .reg .f32 r0;  .reg .pred p;  shfl.sync.down.b32 r0|p, %f57, %r71, %r81, %r82;  @p add.f32 r0, r0, %f57;  mov.f32 %f60, r0;}
	// end inline asm
	mov.b32 	%r74, 4;
	// begin inline asm
	{  .reg .f32 r0;  .reg .pred p;  shfl.sync.down.b32 r0|p, %f60, %r74, %r81, %r82;  @p add.f32 r0, r0, %f60;  mov.f32 %f63, r0;}
	// end inline asm
	mov.b32 	%r77, 8;
	// begin inline asm
	{  .reg .f32 r0;  .reg .pred p;  shfl.sync.down.b32 r0|p, %f63, %r77, %r81, %r82;  @p add.f32 r0, r0, %f63;  mov.f32 %f66, r0;}
	// end inline asm
	mov.b32 	%r80, 16;
	// begin inline asm
	{  .reg .f32 r0;  .reg .pred p;  shfl.sync.down.b32 r0|p, %f66, %r80, %r81, %r82;  @p add.f32 r0, r0, %f66;  mov.f32 %f69, r0;}
	// end inline asm
	setp.ne.s32 	%p9, %r67, 0;
	@%p9 bra 	$L__BB1_12;
	shr.u32 	%r83, %r113, 3;
	and.b32  	%r84, %r83, 124;
	mov.u32 	%r85, _ZZ15row_rmsnorm_f32ILi128EEvPfS0_S0_ifE4temp;
	add.s32 	%r86, %r85, %r84;
	st.shared.f32 	[%r86+4], %f69;
$L__BB1_12:
	bar.sync 	0;
	setp.ne.s32 	%p10, %r113, 0;
	@%p10 bra 	$L__BB1_14;
	ld.shared.f32 	%f72, [_ZZ15row_rmsnorm_f32ILi128EEvPfS0_S0_ifE4temp+8];
	add.f32 	%f73, %f69, %f72;
	ld.shared.f32 	%f74, [_ZZ15row_rmsnorm_f32ILi128EEvPfS0_S0_ifE4temp+12];
	add.f32 	%f75, %f73, %f74;
	ld.shared.f32 	%f76, [_ZZ15row_rmsnorm_f32ILi128EEvPfS0_S0_ifE4temp+16];
	add.f32 	%f77, %f75, %f76;
	st.shared.f32 	[_ZZ15row_rmsnorm_f32ILi128EEvPfS0_S0_ifE10shared_val], %f77;
$L__BB1_14:
	setp.ge.s32 	%p11, %r113, %r2;
	bar.sync 	0;
	ld.shared.f32 	%f78, [_ZZ15row_rmsnorm_f32ILi128EEvPfS0_S0_ifE10shared_val];
	cvt.rn.f32.s32 	%f79, %r49;
	div.rn.f32 	%f80, %f78, %f79;
	add.f32 	%f81, %f13, %f80;
	rsqrt.approx.f32 	%f12, %f81;
	@%p11 bra 	$L__BB1_21;
	mov.u32 	%r27, %ntid.x;
	add.s32 	%r87, %r113, %r27;
	max.u32 	%r88, %r2, %r87;
	setp.lt.u32 	%p12, %r87, %r2;
	selp.u32 	%r89, 1, 0, %p12;
	add.s32 	%r90, %r87, %r89;
	sub.s32 	%r91, %r88, %r90;
	div.u32 	%r92, %r91, %r27;
	add.s32 	%r28, %r92, %r89;
	and.b32  	%r93, %r28, 3;
	setp.eq.s32 	%p13, %r93, 3;
	@%p13 bra 	$L__BB1_18;
	add.s32 	%r94, %r28, 1;
	and.b32  	%r95, %r94, 3;
	mul.wide.u32 	%rd50, %r113, 16;
	mul.wide.u32 	%rd9, %r27, 16;
	neg.s32 	%r108, %r95;
	mad.lo.s32 	%r113, %r27, %r95, %r113;
$L__BB1_17:
	.pragma "nounroll";
	add.s64 	%rd26, %rd2, %rd50;
	ld.global.v4.f32 	{%f82, %f83, %f84, %f85}, [%rd26];
	add.s64 	%rd27, %rd3, %rd50;
	ld.global.v4.f32 	{%f86, %f87, %f88, %f89}, [%rd27];
	mul.f32 	%f90, %f12, %f82;
	mul.f32 	%f91, %f90, %f86;
	mul.f32 	%f92, %f12, %f83;
	mul.f32 	%f93, %f92, %f87;
	mul.f32 	%f94, %f12, %f84;
	mul.f32 	%f95, %f94, %f88;
	mul.f32 	%f96, %f12, %f85;
	mul.f32 	%f97, %f96, %f89;
	add.s64 	%rd28, %rd1, %rd50;
	st.global.v4.f32 	[%rd28], {%f91, %f93, %f95, %f97};
	add.s64 	%rd50, %rd50, %rd9;
	add.s32 	%r108, %r108, 1;
	setp.ne.s32 	%p14, %r108, 0;
	@%p14 bra 	$L__BB1_17;
$L__BB1_18:
	setp.lt.u32 	%p15, %r28, 3;
	@%p15 bra 	$L__BB1_21;
	shl.b32 	%r96, %r27, 1;
	add.s32 	%r112, %r113, %r96;
	shl.b32 	%r35, %r27, 2;
	mad.lo.s32 	%r111, %r27, 3, %r113;
	add.s32 	%r110, %r27, %r113;
$L__BB1_20:
	mul.wide.u32 	%rd29, %r113, 16;
	add.s64 	%rd30, %rd2, %rd29;
	ld.global.v4.f32 	{%f98, %f99, %f100, %f101}, [%rd30];
	add.s64 	%rd31, %rd3, %rd29;
	ld.global.v4.f32 	{%f102, %f103, %f104, %f105}, [%rd31];
	mul.f32 	%f106, %f12, %f98;
	mul.f32 	%f107, %f106, %f102;
	mul.f32 	%f108, %f12, %f99;
	mul.f32 	%f109, %f108, %f103;
	mul.f32 	%f110, %f12, %f100;
	mul.f32 	%f111, %f110, %f104;
	mul.f32 	%f112, %f12, %f101;
	mul.f32 	%f113, %f112, %f105;
	add.s64 	%rd32, %rd1, %rd29;
	st.global.v4.f32 	[%rd32], {%f107, %f109, %f111, %f113};
	add.s32 	%r97, %r113, %r27;
	mul.wide.u32 	%rd33, %r110, 16;
	add.s64 	%rd34, %rd2, %rd33;
	ld.global.v4.f32 	{%f114, %f115, %f116, %f117}, [%rd34];
	add.s64 	%rd35, %rd3, %rd33;
	ld.global.v4.f32 	{%f118, %f119, %f120, %f121}, [%rd35];
	mul.f32 	%f122, %f12, %f114;
	mul.f32 	%f123, %f122, %f118;
	mul.f32 	%f124, %f12, %f115;
	mul.f32 	%f125, %f124, %f119;
	mul.f32 	%f126, %f12, %f116;
	mul.f32 	%f127, %f126, %f120;
	mul.f32 	%f128, %f12, %f117;
	mul.f32 	%f129, %f128, %f121;
	add.s64 	%rd36, %rd1, %rd33;
	st.global.v4.f32 	[%rd36], {%f123, %f125, %f127, %f129};
	add.s32 	%r98, %r97, %r27;
	mul.wide.u32 	%rd37, %r112, 16;
	add.s64 	%rd38, %rd2, %rd37;
	ld.global.v4.f32 	{%f130, %f131, %f132, %f133}, [%rd38];
	add.s64 	%rd39, %rd3, %rd37;
	ld.global.v4.f32 	{%f134, %f135, %f136, %f137}, [%rd39];
	mul.f32 	%f138, %f12, %f130;
	mul.f32 	%f139, %f138, %f134;
	mul.f32 	%f140, %f12, %f131;
	mul.f32 	%f141, %f140, %f135;
	mul.f32 	%f142, %f12, %f132;
	mul.f32 	%f143, %f142, %f136;
	mul.f32 	%f144, %f12, %f133;
	mul.f32 	%f145, %f144, %f137;
	add.s64 	%rd40, %rd1, %rd37;
	st.global.v4.f32 	[%rd40], {%f139, %f141, %f143, %f145};
	add.s32 	%r99, %r98, %r27;
	mul.wide.u32 	%rd41, %r111, 16;
	add.s64 	%rd42, %rd2, %rd41;
	ld.global.v4.f32 	{%f146, %f147, %f148, %f149}, [%rd42];
	add.s64 	%rd43, %rd3, %rd41;
	ld.global.v4.f32 	{%f150, %f151, %f152, %f153}, [%rd43];
	mul.f32 	%f154, %f12, %f146;
	mul.f32 	%f155, %f154, %f150;
	mul.f32 	%f156, %f12, %f147;
	mul.f32 	%f157, %f156, %f151;
	mul.f32 	%f158, %f12, %f148;
	mul.f32 	%f159, %f158, %f152;
	mul.f32 	%f160, %f12, %f149;
	mul.f32 	%f161, %f160, %f153;
	add.s64 	%rd44, %rd1, %rd41;
	st.global.v4.f32 	[%rd44], {%f155, %f157, %f159, %f161};
	add.s32 	%r113, %r99, %r27;
	add.s32 	%r112, %r112, %r35;
	add.s32 	%r111, %r111, %r35;
	add.s32 	%r110, %r110, %r35;
	setp.lt.s32 	%p16, %r113, %r2;
	@%p16 bra 	$L__BB1_20;
$L__BB1_21:
	setp.ge.s32 	%p17, %r114, %r49;
	@%p17 bra 	$L__BB1_24;
	mov.u32 	%r38, %ntid.x;
$L__BB1_23:
	mul.wide.s32 	%rd45, %r114, 4;
	add.s64 	%rd46, %rd3, %rd45;
	ld.global.f32 	%f162, [%rd46];
	add.s64 	%rd47, %rd2, %rd45;
	ld.global.f32 	%f163, [%rd47];
	mul.f32 	%f164, %f162, %f163;
	mul.f32 	%f165, %f12, %f164;
	add.s64 	%rd48, %rd1, %rd45;
	st.global.f32 	[%rd48], %f165;
	add.s32 	%r114, %r114, %r38;
	setp.lt.s32 	%p18, %r114, %r49;
	@%p18 bra 	$L__BB1_23;
$L__BB1_24:
	ret;

}
	// .globl	_Z21row_rmsnorm_pure_fp16ILi128EEvPK6__halfS2_PS0_if
.visible .entry _Z21row_rmsnorm_pure_fp16ILi128EEvPK6__halfS2_PS0_if(
	.param .u64 .ptr .align 1 _Z21row_rmsnorm_pure_fp16ILi128EEvPK6__halfS2_PS0_if_param_0,
	.param .u64 .ptr .align 1 _Z21row_rmsnorm_pure_fp16ILi128EEvPK6__halfS2_PS0_if_param_1,
	.param .u64 .ptr .align 1 _Z21row_rmsnorm_pure_fp16ILi128EEvPK6__halfS2_PS0_if_param_2,
	.param .u32 _Z21row_rmsnorm_pure_fp16ILi128EEvPK6__halfS2_PS0_if_param_3,
	.param .f32 _Z21row_rmsnorm_pure_fp16ILi128EEvPK6__halfS2_PS0_if_param_4
)
{
	.reg .pred 	%p<19>;
	.reg .b16 	%rs<5>;
	.reg .b32 	%r<149>;
	.reg .b32 	%f<118>;
	.reg .b64 	%rd<51>;
	// demoted variable
	.shared .align 4 .b8 _ZZ21row_rmsnorm_pure_fp16ILi128EEvPK6__halfS2_PS0_ifE4temp[24];
	// demoted variable
	.shared .align 4 .f32 _ZZ21row_rmsnorm_pure_fp16ILi128EEvPK6__halfS2_PS0_ifE10shared_val;
	ld.param.u64 	%rd12, [_Z21row_rmsnorm_pure_fp16ILi128EEvPK6__halfS2_PS0_if_param_0];
	ld.param.u64 	%rd13, [_Z21row_rmsnorm_pure_fp16ILi128EEvPK6__halfS2_PS0_if_param_1];
	ld.param.u64 	%rd14, [_Z21row_rmsnorm_pure_fp16ILi128EEvPK6__halfS2_PS0_if_param_2];
	ld.param.u32 	%r49, [_Z21row_rmsnorm_pure_fp16ILi128EEvPK6__halfS2_PS0_if_param_3];
	ld.param.f32 	%f13, [_Z21row_rmsnorm_pure_fp16ILi128EEvPK6__halfS2_PS0_if_param_4];
	cvta.to.global.u64 	%rd1, %rd14;
	cvta.to.global.u64 	%rd2, %rd13;
	cvta.to.global.u64 	%rd3, %rd12;
	mov.u32 	%r147, %tid.x;
	shr.u32 	%r50, %r49, 31;
	add.s32 	%r51, %r49, %r50;
	shr.s32 	%r2, %r51, 1;
	setp.ge.s32 	%p1, %r147, %r2;
	mov.f32 	%f115, 0f00000000;
	@%p1 bra 	$L__BB2_7;
	mov.u32 	%r3, %ntid.x;
	add.s32 	%r52, %r147, %r3;
	max.u32 	%r53, %r2, %r52;
	setp.lt.u32 	%p2, %r52, %r2;
	selp.u32 	%r54, 1, 0, %p2;
	add.s32 	%r55, %r52, %r54;
	sub.s32 	%r56, %r53, %r55;
	div.u32 	%r57, %r56, %r3;
	add.s32 	%r4, %r57, %r54;
	and.b32  	%r58, %r4, 3;
	setp.eq.s32 	%p3, %r58, 3;
	mov.f32 	%f115, 0f00000000;
	mov.u32 	%r136, %r147;
	@%p3 bra 	$L__BB2_4;
	mul.wide.u32 	%rd15, %r147, 4;
	add.s64 	%rd49, %rd3, %rd15;
	mul.wide.u32 	%rd5, %r3, 4;
	add.s32 	%r59, %r4, 1;
	and.b32  	%r60, %r59, 3;
	neg.s32 	%r134, %r60;
	mov.f32 	%f115, 0f00000000;
	mov.u32 	%r136, %r147;
$L__BB2_3:
	.pragma "nounroll";
	ld.global.u32 	%r61, [%rd49];
	// begin inline asm
	{.reg .f16 low,high;
  mov.b32 {low,high},%r61;
  cvt.f32.f16 %f18, low;}

	// end inline asm
	// begin inline asm
	{.reg .f16 low,high;
  mov.b32 {low,high},%r61;
  cvt.f32.f16 %f19, high;}

	// end inline asm
	mul.f32 	%f20, %f19, %f19;
	fma.rn.f32 	%f21, %f18, %f18, %f20;
	add.f32 	%f115, %f115, %f21;
	add.s32 	%r136, %r136, %r3;
	add.s64 	%rd49, %rd49, %rd5;
	add.s32 	%r134, %r134, 1;
	setp.ne.s32 	%p4, %r134, 0;
	@%p4 bra 	$L__BB2_3;
$L__BB2_4:
	setp.lt.u32 	%p5, %r4, 3;
	@%p5 bra 	$L__BB2_7;
	shl.b32 	%r63, %r3, 1;
	add.s32 	%r139, %r136, %r63;
	shl.b32 	%r12, %r3, 2;
	mad.lo.s32 	%r138, %r3, 3, %r136;
	add.s32 	%r137, %r3, %r136;
$L__BB2_6:
	mul.wide.u32 	%rd16, %r136, 4;
	add.s64 	%rd17, %rd3, %rd16;
	ld.global.u32 	%r64, [%rd17];
	// begin inline asm
	{.reg .f16 low,high;
  mov.b32 {low,high},%r64;
  cvt.f32.f16 %f22, low;}

	// end inline asm
	// begin inline asm
	{.reg .f16 low,high;
  mov.b32 {low,high},%r64;
  cvt.f32.f16 %f23, high;}

	// end inline asm
	mul.f32 	%f30, %f23, %f23;
	fma.rn.f32 	%f31, %f22, %f22, %f30;
	add.f32 	%f32, %f115, %f31;
	add.s32 	%r72, %r136, %r3;
	mul.wide.u32 	%rd18, %r137, 4;
	add.s64 	%rd19, %rd3, %rd18;
	ld.global.u32 	%r66, [%rd19];
	// begin inline asm
	{.reg .f16 low,high;
  mov.b32 {low,high},%r66;
  cvt.f32.f16 %f24, low;}

	// end inline asm
	// begin inline asm
	{.reg .f16 low,high;
  mov.b32 {low,high},%r66;
  cvt.f32.f16 %f25, high;}

	// end inline asm
	mul.f32 	%f33, %f25, %f25;
	fma.rn.f32 	%f34, %f24, %f24, %f33;
	add.f32 	%f35, %f32, %f34;
	add.s32 	%r73, %r72, %r3;
	mul.wide.u32 	%rd20, %r139, 4;
	add.s64 	%rd21, %rd3, %rd20;
	ld.global.u32 	%r68, [%rd21];
	// begin inline asm
	{.reg .f16 low,high;
  mov.b32 {low,high},%r68;
  cvt.f32.f16 %f26, low;}

	// end inline asm
	// begin inline asm
	{.reg .f16 low,high;
  mov.b32 {low,high},%r68;
  cvt.f32.f16 %f27, high;}

	// end inline asm
	mul.f32 	%f36, %f27, %f27;
	fma.rn.f32 	%f37, %f26, %f26, %f36;
	add.f32 	%f38, %f35, %f37;
	add.s32 	%r74, %r73, %r3;
	mul.wide.u32 	%rd22, %r138, 4;
	add.s64 	%rd23, %rd3, %rd22;
	ld.global.u32 	%r70, [%rd23];
	// begin inline asm
	{.reg .f16 low,high;
  mov.b32 {low,high},%r70;
  cvt.f32.f16 %f28, low;}

	// end inline asm
	// begin inline asm
	{.reg .f16 low,high;
  mov.b32 {low,high},%r70;
  cvt.f32.f16 %f29, high;}

	// end inline asm
	mul.f32 	%f39, %f29, %f29;
	fma.rn.f32 	%f40, %f28, %f28, %f39;
	add.f32 	%f115, %f38, %f40;
	add.s32 	%r136, %r74, %r3;
	add.s32 	%r139, %r139, %r12;
	add.s32 	%r138, %r138, %r12;
	add.s32 	%r137, %r137, %r12;
	setp.lt.s32 	%p6, %r136, %r2;
	@%p6 bra 	$L__BB2_6;
$L__BB2_7:
	shl.b32 	%r75, %r2, 1;
	add.s32 	%r148, %r75, %r147;
	setp.ge.s32 	%p7, %r148, %r49;
	@%p7 bra 	$L__BB2_10;
	mov.u32 	%r24, %ntid.x;
	mov.u32 	%r141, %r148;
$L__BB2_9:
	mul.wide.s32 	%rd24, %r141, 2;
	add.s64 	%rd25, %rd3, %rd24;
	ld.global.u16 	%rs1, [%rd25];
	// begin inline asm
	{  cvt.f32.f16 %f41, %rs1;}

	// end inline asm
	fma.rn.f32 	%f115, %f41, %f41, %f115;
	add.s32 	%r141, %r141, %r24;
	setp.lt.s32 	%p8, %r141, %r49;
	@%p8 bra 	$L__BB2_9;
$L__BB2_10:
	// begin inline asm
	mov.u32 %r76, %laneid;
	// end inline asm
	mov.b32 	%r77, 1;
	mov.b32 	%r90, 31;
	mov.b32 	%r91, -1;
	// begin inline asm
	{  .reg .f32 r0;  .reg .pred p;  shfl.sync.down.b32 r0|p, %f115, %r77, %r90, %r91;  @p add.f32 r0, r0, %f115;  mov.f32 %f42, r0;}
	// end inline asm
	mov.b32 	%r80, 2;
	// begin inline asm
	{  .reg .f32 r0;  .reg .pred p;  shfl.sync.down.b32 r0|p, %f42, %r80, %r90, %r91;  @p add.f32 r0, r0, %f42;  mov.f32 %f45, r0;}
	// end inline asm
	mov.b32 	%r83, 4;
	// begin inline asm
	{  .reg .f32 r0;  .reg .pred p;  shfl.sync.down.b32 r0|p, %f45, %r83, %r90, %r91;  @p add.f32 r0, r0, %f45;  mov.f32 %f48, r0;}
	// end inline asm
	mov.b32 	%r86, 8;
	// begin inline asm
	{  .reg .f32 r0;  .reg .pred p;  shfl.sync.down.b32 r0|p, %f48, %r86, %r90, %r91;  @p add.f32 r0, r0, %f48;  mov.f32 %f51, r0;}
	// end inline asm
	mov.b32 	%r89, 16;
	// begin inline asm
	{  .reg .f32 r0;  .reg .pred p;  shfl.sync.down.b32 r0|p, %f51, %r89, %r90, %r91;  @p add.f32 r0, r0, %f51;  mov.f32 %f54, r0;}
	// end inline asm
	setp.ne.s32 	%p9, %r76, 0;
	@%p9 bra 	$L__BB2_12;
	shr.u32 	%r92, %r147, 3;
	and.b32  	%r93, %r92, 124;
	mov.u32 	%r94, _ZZ21row_rmsnorm_pure_fp16ILi128EEvPK6__halfS2_PS0_ifE4temp;
	add.s32 	%r95, %r94, %r93;
	st.shared.f32 	[%r95+4], %f54;
$L__BB2_12:
	bar.sync 	0;
	setp.ne.s32 	%p10, %r147, 0;
	@%p10 bra 	$L__BB2_14;
	ld.shared.f32 	%f57, [_ZZ21row_rmsnorm_pure_fp16ILi128EEvPK6__halfS2_PS0_ifE4temp+8];
	add.f32 	%f58, %f54, %f57;
	ld.shared.f32 	%f59, [_ZZ21row_rmsnorm_pure_fp16ILi128EEvPK6__halfS2_PS0_ifE4temp+12];
	add.f32 	%f60, %f58, %f59;
	ld.shared.f32 	%f61, [_ZZ21row_rmsnorm_pure_fp16ILi128EEvPK6__halfS2_PS0_ifE4temp+16];
	add.f32 	%f62, %f60, %f61;
	st.shared.f32 	[_ZZ21row_rmsnorm_pure_fp16ILi128EEvPK6__halfS2_PS0_ifE10shared_val], %f62;
$L__BB2_14:
	setp.ge.s32 	%p11, %r147, %r2;
	bar.sync 	0;
	ld.shared.f32 	%f63, [_ZZ21row_rmsnorm_pure_fp16ILi128EEvPK6__halfS2_PS0_ifE10shared_val];
	cvt.rn.f32.s32 	%f64, %r49;
	div.rn.f32 	%f65, %f63, %f64;
	add.f32 	%f66, %f13, %f65;
	rsqrt.approx.f32 	%f12, %f66;
	@%p11 bra 	$L__BB2_21;
	mov.u32 	%r27, %ntid.x;
	add.s32 	%r96, %r147, %r27;
	max.u32 	%r97, %r2, %r96;
	setp.lt.u32 	%p12, %r96, %r2;
	selp.u32 	%r98, 1, 0, %p12;
	add.s32 	%r99, %r96, %r98;
	sub.s32 	%r100, %r97, %r99;
	div.u32 	%r101, %r100, %r27;
	add.s32 	%r28, %r101, %r98;
	and.b32  	%r102, %r28, 3;
	setp.eq.s32 	%p13, %r102, 3;
	@%p13 bra 	$L__BB2_18;
	add.s32 	%r103, %r28, 1;
	and.b32  	%r104, %r103, 3;
	mul.wide.u32 	%rd50, %r147, 4;
	mul.wide.u32 	%rd9, %r27, 4;
	neg.s32 	%r142, %r104;
	mad.lo.s32 	%r147, %r27, %r104, %r147;
$L__BB2_17:
	.pragma "nounroll";
	add.s64 	%rd26, %rd3, %rd50;
	ld.global.u32 	%r105, [%rd26];
	// begin inline asm
	{.reg .f16 low,high;
  mov.b32 {low,high},%r105;
  cvt.f32.f16 %f67, low;}

	// end inline asm
	// begin inline asm
	{.reg .f16 low,high;
  mov.b32 {low,high},%r105;
  cvt.f32.f16 %f68, high;}

	// end inline asm
	add.s64 	%rd27, %rd2, %rd50;
	ld.global.u32 	%r107, [%rd27];
	// begin inline asm
	{.reg .f16 low,high;
  mov.b32 {low,high},%r107;
  cvt.f32.f16 %f69, low;}

	// end inline asm
	// begin inline asm
	{.reg .f16 low,high;
  mov.b32 {low,high},%r107;
  cvt.f32.f16 %f70, high;}

	// end inline asm
	mul.f32 	%f73, %f12, %f67;
	mul.f32 	%f71, %f73, %f69;
	mul.f32 	%f74, %f12, %f68;
	mul.f32 	%f72, %f74, %f70;
	// begin inline asm
	{ cvt.rn.f16x2.f32 %r109, %f72, %f71; }

	// end inline asm
	add.s64 	%rd28, %rd1, %rd50;
	st.global.u32 	[%rd28], %r109;
	add.s64 	%rd50, %rd50, %rd9;
	add.s32 	%r142, %r142, 1;
	setp.ne.s32 	%p14, %r142, 0;
	@%p14 bra 	$L__BB2_17;
$L__BB2_18:
	setp.lt.u32 	%p15, %r28, 3;
	@%p15 bra 	$L__BB2_21;
	shl.b32 	%r110, %r27, 1;
	add.s32 	%r146, %r147, %r110;
	shl.b32 	%r35, %r27, 2;
	mad.lo.s32 	%r145, %r27, 3, %r147;
	add.s32 	%r144, %r27, %r147;
$L__BB2_20:
	mul.wide.u32 	%rd29, %r147, 4;
	add.s64 	%rd30, %rd3, %rd29;
	ld.global.u32 	%r111, [%rd30];
	// begin inline asm
	{.reg .f16 low,high;
  mov.b32 {low,high},%r111;
  cvt.f32.f16 %f75, low;}

	// end inline asm
	// begin inline asm
	{.reg .f16 low,high;
  mov.b32 {low,high},%r111;
  cvt.f32.f16 %f76, high;}

	// end inline asm
	add.s64 	%rd31, %rd2, %rd29;
	ld.global.u32 	%r113, [%rd31];
	// begin inline asm
	{.reg .f16 low,high;
  mov.b32 {low,high},%r113;
  cvt.f32.f16 %f77, low;}

	// end inline asm
	// begin inline asm
	{.reg .f16 low,high;
  mov.b32 {low,high},%r113;
  cvt.f32.f16 %f78, high;}

	// end inline asm
	mul.f32 	%f99, %f12, %f75;
	mul.f32 	%f79, %f99, %f77;
	mul.f32 	%f100, %f12, %f76;
	mul.f32 	%f80, %f100, %f78;
	// begin inline asm
	{ cvt.rn.f16x2.f32 %r115, %f80, %f79; }

	// end inline asm
	add.s64 	%rd32, %rd1, %rd29;
	st.global.u32 	[%rd32], %r115;
	add.s32 	%r131, %r147, %r27;
	mul.wide.u32 	%rd33, %r144, 4;
	add.s64 	%rd34, %rd3, %rd33;
	ld.global.u32 	%r116, [%rd34];
	// begin inline asm
	{.reg .f16 low,high;
  mov.b32 {low,high},%r116;
  cvt.f32.f16 %f81, low;}

	// end inline asm
	// begin inline asm
	{.reg .f16 low,high;
  mov.b32 {low,high},%r116;
  cvt.f32.f16 %f82, high;}

	// end inline asm
	add.s64 	%rd35, %rd2, %rd33;
	ld.global.u32 	%r118, [%rd35];
	// begin inline asm
	{.reg .f16 low,high;
  mov.b32 {low,high},%r118;
  cvt.f32.f16 %f83, low;}

	// end inline asm
	// begin inline asm
	{.reg .f16 low,high;
  mov.b32 {low,high},%r118;
  cvt.f32.f16 %f84, high;}

	// end inline asm
	mul.f32 	%f101, %f12, %f81;
	mul.f32 	%f85, %f101, %f83;
	mul.f32 	%f102, %f12, %f82;
	mul.f32 	%f86, %f102, %f84;
	// begin inline asm
	{ cvt.rn.f16x2.f32 %r120, %f86, %f85; }

	// end inline asm
	add.s64 	%rd36, %rd1, %rd33;
	st.global.u32 	[%rd36], %r120;
	add.s32 	%r132, %r131, %r27;
	mul.wide.u32 	%rd37, %r146, 4;
	add.s64 	%rd38, %rd3, %rd37;
	ld.global.u32 	%r121, [%rd38];
	// begin inline asm
	{.reg .f16 low,high;
  mov.b32 {low,high},%r121;
  cvt.f32.f16 %f87, low;}

	// end inline asm
	// begin inline asm
	{.reg .f16 low,high;
  mov.b32 {low,high},%r121;
  cvt.f32.f16 %f88, high;}

	// end inline asm
	add.s64 	%rd39, %rd2, %rd37;
	ld.global.u32 	%r123, [%rd39];
	// begin inline asm
	{.reg .f16 low,high;
  mov.b32 {low,high},%r123;
  cvt.f32.f16 %f89, low;}

	// end inline asm
	// begin inline asm
	{.reg .f16 low,high;
  mov.b32 {low,high},%r123;
  cvt.f32.f16 %f90, high;}

	// end inline asm
	mul.f32 	%f103, %f12, %f87;
	mul.f32 	%f91, %f103, %f89;
	mul.f32 	%f104, %f12, %f88;
	mul.f32 	%f92, %f104, %f90;
	// begin inline asm
	{ cvt.rn.f16x2.f32 %r125, %f92, %f91; }

	// end inline asm
	add.s64 	%rd40, %rd1, %rd37;
	st.global.u32 	[%rd40], %r125;
	add.s32 	%r133, %r132, %r27;
	mul.wide.u32 	%rd41, %r145, 4;
	add.s64 	%rd42, %rd3, %rd41;
	ld.global.u32 	%r126, [%rd42];
	// begin inline asm
	{.reg .f16 low,high;
  mov.b32 {low,high},%r126;
  cvt.f32.f16 %f93, low;}

	// end inline asm
	// begin inline asm
	{.reg .f16 low,high;
  mov.b32 {low,high},%r126;
  cvt.f32.f16 %f94, high;}

	// end inline asm
	add.s64 	%rd43, %rd2, %rd41;
	ld.global.u32 	%r128, [%rd43];
	// begin inline asm
	{.reg .f16 low,high;
  mov.b32 {low,high},%r128;
  cvt.f32.f16 %f95, low;}

	// end inline asm
	// begin inline asm
	{.reg .f16 low,high;
  mov.b32 {low,high},%r128;
  cvt.f32.f16 %f96, high;}

	// end inline asm
	mul.f32 	%f105, %f12, %f93;
	mul.f32 	%f97, %f105, %f95;
	mul.f32 	%f106, %f12, %f94;
	mul.f32 	%f98, %f106, %f96;
	// begin inline asm
	{ cvt.rn.f16x2.f32 %r130, %f98, %f97; }

	// end inline asm
	add.s64 	%rd44, %rd1, %rd41;
	st.global.u32 	[%rd44], %r130;
	add.s32 	%r147, %r133, %r27;
	add.s32 	%r146, %r146, %r35;
	add.s32 	%r145, %r145, %r35;
	add.s32 	%r144, %r144, %r35;
	setp.lt.s32 	%p16, %r147, %r2;
	@%p16 bra 	$L__BB2_20;
$L__BB2_21:
	setp.ge.s32 	%p17, %r148, %r49;
	@%p17 bra 	$L__BB2_24;
	mov.u32 	%r38, %ntid.x;
$L__BB2_23:
	mul.wide.s32 	%rd45, %r148, 2;
	add.s64 	%rd46, %rd3, %rd45;
	ld.global.u16 	%rs2, [%rd46];
	// begin inline asm
	{  cvt.f32.f16 %f107, %rs2;}

	// end inline asm
	mul.f32 	%f110, %f12, %f107;
	add.s64 	%rd47, %rd2, %rd45;
	ld.global.u16 	%rs3, [%rd47];
	// begin inline asm
	{  cvt.f32.f16 %f108, %rs3;}

	// end inline asm
	mul.f32 	%f109, %f110, %f108;
	// begin inline asm
	{  cvt.rn.f16.f32 %rs4, %f109;}

	// end inline asm
	add.s64 	%rd48, %rd1, %rd45;
	st.global.u16 	[%rd48], %rs4;
	add.s32 	%r148, %r148, %r38;
	setp.lt.s32 	%p18, %r148, %r49;
	@%p18 bra 	$L__BB2_23;
$L__BB2_24:
	ret;

}


// ===== COMPILED SASS (sm_100) =====

	.target	sm_100

	.elftype	@"ET_EXEC"


//--------------------- .note.nv.tkinfo           --------------------------
	.section	.note.nv.tkinfo,"",@"SHT_NOTE"
	.sectionflags	@"SHF_NOTE_NV_TKINFO"
	.tkinfo
        /*0018*/ 	.word	0x00000002
        /*0030*/ 	.string	""
        /*0030*/ 	.string	"ptxas"
        /*0030*/ 	.string	"Cuda compilation tools, release 13.0, V13.0.88"
        /*0030*/ 	.string	"Build cuda_13.0.r13.0/compiler.36424714_0"
        /*0030*/ 	.string	"-arch sm_100 -m 64 "



//--------------------- .note.nv.cuinfo           --------------------------
	.section	.note.nv.cuinfo,"",@"SHT_NOTE"
	.sectionflags	@"SHF_NOTE_NV_CUINFO"
        /*0018*/ 	.short	0x0002
        /*001a*/ 	.short	0x0064
        /*001c*/ 	.short	0x0082
	.zero		2


//--------------------- .nv.info                  --------------------------
	.section	.nv.info,"",@"SHT_CUDA_INFO"
	.align	4


	//----- nvinfo : EIATTR_REGCOUNT
	.align		4
        /*0000*/ 	.byte	0x04, 0x2f
        /*0002*/ 	.short	(.L_29 - .L_28)
	.align		4
.L_28:
        /*0004*/ 	.word	index@(_Z19row_rmsnorm_f32_dimPfS_S_iif)
        /*0008*/ 	.word	0x00000020


	//----- nvinfo : EIATTR_FRAME_SIZE
	.align		4
.L_29:
        /*000c*/ 	.byte	0x04, 0x11
        /*000e*/ 	.short	(.L_31 - .L_30)
	.align		4
.L_30:
        /*0010*/ 	.word	index@($__internal_2_$__cuda_sm3x_div_rn_noftz_f32_slowpath)
        /*0014*/ 	.word	0x00000000


	//----- nvinfo : EIATTR_FRAME_SIZE
	.align		4
.L_31:
        /*0018*/ 	.byte	0x04, 0x11
        /*001a*/ 	.short	(.L_33 - .L_32)
	.align		4
.L_32:
        /*001c*/ 	.word	index@(_Z19row_rmsnorm_f32_dimPfS_S_iif)
        /*0020*/ 	.word	0x00000000


	//----- nvinfo : EIATTR_REGCOUNT
	.align		4
.L_33:
        /*0024*/ 	.byte	0x04, 0x2f
        /*0026*/ 	.short	(.L_35 - .L_34)
	.align		4
.L_34:
        /*0028*/ 	.word	index@(_Z15row_rmsnorm_f32ILi128EEvPfS0_S0_if)
        /*002c*/ 	.word	0x00000020


	//----- nvinfo : EIATTR_FRAME_SIZE
	.align		4
.L_35:
        /*0030*/ 	.byte	0x04, 0x11
        /*0032*/ 	.short	(.L_37 - .L_36)
	.align		4
.L_36:
        /*0034*/ 	.word	index@($__internal_1_$__cuda_sm3x_div_rn_noftz_f32_slowpath)
        /*0038*/ 	.word	0x00000000


	//----- nvinfo : EIATTR_FRAME_SIZE
	.align		4
.L_37:
        /*003c*/ 	.byte	0x04, 0x11
        /*003e*/ 	.short	(.L_39 - .L_38)
	.align		4
.L_38:
        /*0040*/ 	.word	index@(_Z15row_rmsnorm_f32ILi128EEvPfS0_S0_if)
        /*0044*/ 	.word	0x00000000


	//----- nvinfo : EIATTR_REGCOUNT
	.align		4
.L_39:
        /*0048*/ 	.byte	0x04, 0x2f
        /*004a*/ 	.short	(.L_41 - .L_40)
	.align		4
.L_40:
        /*004c*/ 	.word	index@(_Z21row_rmsnorm_pure_fp16ILi128EEvPK6__halfS2_PS0_if)
        /*0050*/ 	.word	0x00000020


	//----- nvinfo : EIATTR_FRAME_SIZE
	.align		4
.L_41:
        /*0054*/ 	.byte	0x04, 0x11
        /*0056*/ 	.short	(.L_43 - .L_42)
	.align		4
.L_42:
        /*0058*/ 	.word	index@($__internal_0_$__cuda_sm3x_div_rn_noftz_f32_slowpath)
        /*005c*/ 	.word	0x00000000


	//----- nvinfo : EIATTR_FRAME_SIZE
	.align		4
.L_43:
        /*0060*/ 	.byte	0x04, 0x11
        /*0062*/ 	.short	(.L_45 - .L_44)
	.align		4
.L_44:
        /*0064*/ 	.word	index@(_Z21row_rmsnorm_pure_fp16ILi128EEvPK6__halfS2_PS0_if)
        /*0068*/ 	.word	0x00000000


	//----- nvinfo : EIATTR_MIN_STACK_SIZE
	.align		4
.L_45:
        /*006c*/ 	.byte	0x04, 0x12
        /*006e*/ 	.short	(.L_47 - .L_46)
	.align		4
.L_46:
        /*0070*/ 	.word	index@(_Z21row_rmsnorm_pure_fp16ILi128EEvPK6__halfS2_PS0_if)
        /*0074*/ 	.word	0x00000000


	//----- nvinfo : EIATTR_MIN_STACK_SIZE
	.align		4
.L_47:
        /*0078*/ 	.byte	0x04, 0x12
        /*007a*/ 	.short	(.L_49 - .L_48)
	.align		4
.L_48:
        /*007c*/ 	.word	index@(_Z15row_rmsnorm_f32ILi128EEvPfS0_S0_if)
        /*0080*/ 	.word	0x00000000


	//----- nvinfo : EIATTR_MIN_STACK_SIZE
	.align		4
.L_49:
        /*0084*/ 	.byte	0x04, 0x12
        /*0086*/ 	.short	(.L_51 - .L_50)
	.align		4
.L_50:
        /*0088*/ 	.word	index@(_Z19row_rmsnorm_f32_dimPfS_S_iif)
        /*008c*/ 	.word	0x00000000
.L_51:


//--------------------- .nv.compat                --------------------------
	.section	.nv.compat,"",@"SHT_CUDA_COMPAT_INFO"
	.align	4
        /*0000*/ 	.byte	0x02, 0x09, 0x00, 0x00, 0x02, 0x02, 0x01, 0x00, 0x02, 0x05, 0x05, 0x00, 0x03, 0x07, 0x01, 0x01
        /*0010*/ 	.byte	0x02, 0x03, 0x00, 0x00, 0x02, 0x06, 0x01, 0x00, 0x04, 0x0b, 0x08, 0x00, 0x01, 0x00, 0x00, 0x00
        /*0020*/ 	.byte	0x00, 0x00, 0x00, 0x00


//--------------------- .nv.info._Z21row_rmsnorm_pure_fp16ILi128EEvPK6__halfS2_PS0_if --------------------------
	.section	.nv.info._Z21row_rmsnorm_pure_fp16ILi128EEvPK6__halfS2_PS0_if,"",@"SHT_CUDA_INFO"
	.sectionflags	@""
	.align	4


	//----- nvinfo : EIATTR_CUDA_API_VERSION
	.align		4
        /*0000*/ 	.byte	0x04, 0x37
        /*0002*/ 	.short	(.L_53 - .L_52)
.L_52:
        /*0004*/ 	.word	0x00000082


	//----- nvinfo : EIATTR_KPARAM_INFO
	.align		4
.L_53:
        /*0008*/ 	.byte	0x04, 0x17
        /*000a*/ 	.short	(.L_55 - .L_54)
.L_54:
        /*000c*/ 	.word	0x00000000
        /*0010*/ 	.short	0x0004
        /*0012*/ 	.short	0x001c
        /*0014*/ 	.byte	0x00, 0xf0, 0x11, 0x00


	//----- nvinfo : EIATTR_KPARAM_INFO
	.align		4
.L_55:
        /*0018*/ 	.byte	0x04, 0x17
        /*001a*/ 	.short	(.L_57 - .L_56)
.L_56:
        /*001c*/ 	.word	0x00000000
        /*0020*/ 	.short	0x0003
        /*0022*/ 	.short	0x0018
        /*0024*/ 	.byte	0x00, 0xf0, 0x11, 0x00


	//----- nvinfo : EIATTR_KPARAM_INFO
	.align		4
.L_57:
        /*0028*/ 	.byte	0x04, 0x17
        /*002a*/ 	.short	(.L_59 - .L_58)
.L_58:
        /*002c*/ 	.word	0x00000000
        /*0030*/ 	.short	0x0002
        /*0032*/ 	.short	0x0010
        /*0034*/ 	.byte	0x00, 0xf5, 0x21, 0x00


	//----- nvinfo : EIATTR_KPARAM_INFO
	.align		4
.L_59:
        /*0038*/ 	.byte	0x04, 0x17
        /*003a*/ 	.short	(.L_61 - .L_60)
.L_60:
        /*003c*/ 	.word	0x00000000
        /*0040*/ 	.short	0x0001
        /*0042*/ 	.short	0x0008
        /*0044*/ 	.byte	0x00, 0xf5, 0x21, 0x00


	//----- nvinfo : EIATTR_KPARAM_INFO
	.align		4
.L_61:
        /*0048*/ 	.byte	0x04, 0x17
        /*004a*/ 	.short	(.L_63 - .L_62)
.L_62:
        /*004c*/ 	.word	0x00000000
        /*0050*/ 	.short	0x0000
        /*0052*/ 	.short	0x0000
        /*0054*/ 	.byte	0x00, 0xf5, 0x21, 0x00


	//----- nvinfo : EIATTR_SPARSE_MMA_MASK
	.align		4
.L_63:
        /*0058*/ 	.byte	0x03, 0x50
        /*005a*/ 	.short	0x0000


	//----- nvinfo : EIATTR_MAXREG_COUNT
	.align		4
        /*005c*/ 	.byte	0x03, 0x1b
        /*005e*/ 	.short	0x00ff


	//----- nvinfo : EIATTR_NUM_BARRIERS
	.align		4
        /*0060*/ 	.byte	0x02, 0x4c
        /*0062*/ 	.byte	0x01
	.zero		1


	//----- nvinfo : EIATTR_MERCURY_ISA_VERSION
	.align		4
        /*0064*/ 	.byte	0x03, 0x5f
        /*0066*/ 	.short	0x0101


	//----- nvinfo : EIATTR_COOP_GROUP_MASK_REGIDS
	.align		4
        /*0068*/ 	.byte	0x04, 0x29
        /*006a*/ 	.short	(.L_65 - .L_64)


	//   ....[0]....
.L_64:
        /*006c*/ 	.word	0xffffffff


	//   ....[1]....
        /*0070*/ 	.word	0xffffffff


	//   ....[2]....
        /*0074*/ 	.word	0xffffffff


	//   ....[3]....
        /*0078*/ 	.word	0xffffffff


	//   ....[4]....
        /*007c*/ 	.word	0xffffffff


	//----- nvinfo : EIATTR_COOP_GROUP_INSTR_OFFSETS
	.align		4
.L_65:
        /*0080*/ 	.byte	0x04, 0x28
        /*0082*/ 	.short	(.L_67 - .L_66)


	//   ....[0]....
.L_66:
        /*0084*/ 	.word	0x00000750


	//   ....[1]....
        /*0088*/ 	.word	0x000007a0


	//   ....[2]....
        /*008c*/ 	.word	0x00000810


	//   ....[3]....
        /*0090*/ 	.word	0x00000850


	//   ....[4]....
        /*0094*/ 	.word	0x00000870


	//----- nvinfo : EIATTR_VRC_CTA_INIT_COUNT
	.align		4
.L_67:
        /*0098*/ 	.byte	0x02, 0x4a
	.zero		1
	.zero		1


	//----- nvinfo : EIATTR_EXIT_INSTR_OFFSETS
	.align		4
        /*009c*/ 	.byte	0x04, 0x1c
        /*009e*/ 	.short	(.L_69 - .L_68)


	//   ....[0]....
.L_68:
        /*00a0*/ 	.word	0x00001390


	//   ....[1]....
        /*00a4*/ 	.word	0x000014c0


	//----- nvinfo : EIATTR_CRS_STACK_SIZE
	.align		4
.L_69:
        /*00a8*/ 	.byte	0x04, 0x1e
        /*00aa*/ 	.short	(.L_71 - .L_70)
.L_70:
        /*00ac*/ 	.word	0x00000000


	//----- nvinfo : EIATTR_CBANK_PARAM_SIZE
	.align		4
.L_71:
        /*00b0*/ 	.byte	0x03, 0x19
        /*00b2*/ 	.short	0x0020


	//----- nvinfo : EIATTR_PARAM_CBANK
	.align		4
        /*00b4*/ 	.byte	0x04, 0x0a
        /*00b6*/ 	.short	(.L_73 - .L_72)
	.align		4
.L_72:
        /*00b8*/ 	.word	index@(.nv.constant0._Z21row_rmsnorm_pure_fp16ILi128EEvPK6__halfS2_PS0_if)
        /*00bc*/ 	.short	0x0380
        /*00be*/ 	.short	0x0020


	//----- nvinfo : EIATTR_SW_WAR
	.align		4
.L_73:
        /*00c0*/ 	.byte	0x04, 0x36
        /*00c2*/ 	.short	(.L_75 - .L_74)
.L_74:
        /*00c4*/ 	.word	0x00000008
.L_75:


//--------------------- .nv.info._Z15row_rmsnorm_f32ILi128EEvPfS0_S0_if --------------------------
	.section	.nv.info._Z15row_rmsnorm_f32ILi128EEvPfS0_S0_if,"",@"SHT_CUDA_INFO"
	.sectionflags	@""
	.align	4


	//----- nvinfo : EIATTR_CUDA_API_VERSION
	.align		4
        /*0000*/ 	.byte	0x04, 0x37
        /*0002*/ 	.short	(.L_77 - .L_76)
.L_76:
        /*0004*/ 	.word	0x00000082


	//----- nvinfo : EIATTR_KPARAM_INFO
	.align		4
.L_77:
        /*0008*/ 	.byte	0x04, 0x17
        /*000a*/ 	.short	(.L_79 - .L_78)
.L_78:
        /*000c*/ 	.word	0x00000000
        /*0010*/ 	.short	0x0004
        /*0012*/ 	.short	0x001c
        /*0014*/ 	.byte	0x00, 0xf0, 0x11, 0x00


	//----- nvinfo : EIATTR_KPARAM_INFO
	.align		4
.L_79:
        /*0018*/ 	.byte	0x04, 0x17
        /*001a*/ 	.short	(.L_81 - .L_80)
.L_80:
        /*001c*/ 	.word	0x00000000
        /*0020*/ 	.short	0x0003
        /*0022*/ 	.short	0x0018
        /*0024*/ 	.byte	0x00, 0xf0, 0x11, 0x00


	//----- nvinfo : EIATTR_KPARAM_INFO
	.align		4
.L_81:
        /*0028*/ 	.byte	0x04, 0x17
        /*002a*/ 	.short	(.L_83 - .L_82)
.L_82:
        /*002c*/ 	.word	0x00000000
        /*0030*/ 	.short	0x0002
        /*0032*/ 	.short	0x0010
        /*0034*/ 	.byte	0x00, 0xf5, 0x21, 0x00


	//----- nvinfo : EIATTR_KPARAM_INFO
	.align		4
.L_83:
        /*0038*/ 	.byte	0x04, 0x17
        /*003a*/ 	.short	(.L_85 - .L_84)
.L_84:
        /*003c*/ 	.word	0x00000000
        /*0040*/ 	.short	0x0001
        /*0042*/ 	.short	0x0008
        /*0044*/ 	.byte	0x00, 0xf5, 0x21, 0x00


	//----- nvinfo : EIATTR_KPARAM_INFO
	.align		4
.L_85:
        /*0048*/ 	.byte	0x04, 0x17
        /*004a*/ 	.short	(.L_87 - .L_86)
.L_86:
        /*004c*/ 	.word	0x00000000
        /*0050*/ 	.short	0x0000
        /*0052*/ 	.short	0x0000
        /*0054*/ 	.byte	0x00, 0xf5, 0x21, 0x00


	//----- nvinfo : EIATTR_SPARSE_MMA_MASK
	.align		4
.L_87:
        /*0058*/ 	.byte	0x03, 0x50
        /*005a*/ 	.short	0x0000


	//----- nvinfo : EIATTR_MAXREG_COUNT
	.align		4
        /*005c*/ 	.byte	0x03, 0x1b
        /*005e*/ 	.short	0x00ff


	//----- nvinfo : EIATTR_NUM_BARRIERS
	.align		4
        /*0060*/ 	.byte	0x02, 0x4c
        /*0062*/ 	.byte	0x01
	.zero		1


	//----- nvinfo : EIATTR_MERCURY_ISA_VERSION
	.align		4
        /*0064*/ 	.byte	0x03, 0x5f
        /*0066*/ 	.short	0x0101


	//----- nvinfo : EIATTR_COOP_GROUP_MASK_REGIDS
	.align		4
        /*0068*/ 	.byte	0x04, 0x29
        /*006a*/ 	.short	(.L_89 - .L_88)


	//   ....[0]....
.L_88:
        /*006c*/ 	.word	0xffffffff


	//   ....[1]....
        /*0070*/ 	.word	0xffffffff


	//   ....[2]....
        /*0074*/ 	.word	0xffffffff


	//   ....[3]....
        /*0078*/ 	.word	0xffffffff


	//   ....[4]....
        /*007c*/ 	.word	0xffffffff


	//----- nvinfo : EIATTR_COOP_GROUP_INSTR_OFFSETS
	.align		4
.L_89:
        /*0080*/ 	.byte	0x04, 0x28
        /*0082*/ 	.short	(.L_91 - .L_90)


	//   ....[0]....
.L_90:
        /*0084*/ 	.word	0x00000700


	//   ....[1]....
        /*0088*/ 	.word	0x00000750


	//   ....[2]....
        /*008c*/ 	.word	0x000007b0


	//   ....[3]....
        /*0090*/ 	.word	0x00000800


	//   ....[4]....
        /*0094*/ 	.word	0x00000820


	//----- nvinfo : EIATTR_VRC_CTA_INIT_COUNT
	.align		4
.L_91:
        /*0098*/ 	.byte	0x02, 0x4a
	.zero		1
	.zero		1


	//----- nvinfo : EIATTR_EXIT_INSTR_OFFSETS
	.align		4
        /*009c*/ 	.byte	0x04, 0x1c
        /*009e*/ 	.short	(.L_93 - .L_92)


	//   ....[0]....
.L_92:
        /*00a0*/ 	.word	0x000012f0


	//   ....[1]....
        /*00a4*/ 	.word	0x000013f0


	//----- nvinfo : EIATTR_CRS_STACK_SIZE
	.align		4
.L_93:
        /*00a8*/ 	.byte	0x04, 0x1e
        /*00aa*/ 	.short	(.L_95 - .L_94)
.L_94:
        /*00ac*/ 	.word	0x00000000


	//----- nvinfo : EIATTR_CBANK_PARAM_SIZE
	.align		4
.L_95:
        /*00b0*/ 	.byte	0x03, 0x19
        /*00b2*/ 	.short	0x0020


	//----- nvinfo : EIATTR_PARAM_CBANK
	.align		4
        /*00b4*/ 	.byte	0x04, 0x0a
        /*00b6*/ 	.short	(.L_97 - .L_96)
	.align		4
.L_96:
        /*00b8*/ 	.word	index@(.nv.constant0._Z15row_rmsnorm_f32ILi128EEvPfS0_S0_if)
        /*00bc*/ 	.short	0x0380
        /*00be*/ 	.short	0x0020


	//----- nvinfo : EIATTR_SW_WAR
	.align		4
.L_97:
        /*00c0*/ 	.byte	0x04, 0x36
        /*00c2*/ 	.short	(.L_99 - .L_98)
.L_98:
        /*00c4*/ 	.word	0x00000008
.L_99:


//--------------------- .nv.info._Z19row_rmsnorm_f32_dimPfS_S_iif --------------------------
	.section	.nv.info._Z19row_rmsnorm_f32_dimPfS_S_iif,"",@"SHT_CUDA_INFO"
	.sectionflags	@""
	.align	4


	//----- nvinfo : EIATTR_CUDA_API_VERSION
	.align		4
        /*0000*/ 	.byte	0x04, 0x37
        /*0002*/ 	.short	(.L_101 - .L_100)
.L_100:
        /*0004*/ 	.word	0x00000082


	//----- nvinfo : EIATTR_KPARAM_INFO
	.align		4
.L_101:
        /*0008*/ 	.byte	0x04, 0x17
        /*000a*/ 	.short	(.L_103 - .L_102)
.L_102:
        /*000c*/ 	.word	0x00000000
        /*0010*/ 	.short	0x0005
        /*0012*/ 	.short	0x0020
        /*0014*/ 	.byte	0x00, 0xf0, 0x11, 0x00


	//----- nvinfo : EIATTR_KPARAM_INFO
	.align		4
.L_103:
        /*0018*/ 	.byte	0x04, 0x17
        /*001a*/ 	.short	(.L_105 - .L_104)
.L_104:
        /*001c*/ 	.word	0x00000000
        /*0020*/ 	.short	0x0004
        /*0022*/ 	.short	0x001c
        /*0024*/ 	.byte	0x00, 0xf0, 0x11, 0x00


	//----- nvinfo : EIATTR_KPARAM_INFO
	.align		4
.L_105:
        /*0028*/ 	.byte	0x04, 0x17
        /*002a*/ 	.short	(.L_107 - .L_106)
.L_106:
        /*002c*/ 	.word	0x00000000
        /*0030*/ 	.short	0x0003
        /*0032*/ 	.short	0x0018
        /*0034*/ 	.byte	0x00, 0xf0, 0x11, 0x00


	//----- nvinfo : EIATTR_KPARAM_INFO
	.align		4
.L_107:
        /*0038*/ 	.byte	0x04, 0x17
        /*003a*/ 	.short	(.L_109 - .L_108)
.L_108:
        /*003c*/ 	.word	0x00000000
        /*0040*/ 	.short	0x0002
        /*0042*/ 	.short	0x0010
        /*0044*/ 	.byte	0x00, 0xf5, 0x21, 0x00


	//----- nvinfo : EIATTR_KPARAM_INFO
	.align		4
.L_109:
        /*0048*/ 	.byte	0x04, 0x17
        /*004a*/ 	.short	(.L_111 - .L_110)
.L_110:
        /*004c*/ 	.word	0x00000000
        /*0050*/ 	.short	0x0001
        /*0052*/ 	.short	0x0008
        /*0054*/ 	.byte	0x00, 0xf5, 0x21, 0x00


	//----- nvinfo : EIATTR_KPARAM_INFO
	.align		4
.L_111:
        /*0058*/ 	.byte	0x04, 0x17
        /*005a*/ 	.short	(.L_113 - .L_112)
.L_112:
        /*005c*/ 	.word	0x00000000
        /*0060*/ 	.short	0x0000
        /*0062*/ 	.short	0x0000
        /*0064*/ 	.byte	0x00, 0xf5, 0x21, 0x00


	//----- nvinfo : EIATTR_SPARSE_MMA_MASK
	.align		4
.L_113:
        /*0068*/ 	.byte	0x03, 0x50
        /*006a*/ 	.short	0x0000


	//----- nvinfo : EIATTR_MAXREG_COUNT
	.align		4
        /*006c*/ 	.byte	0x03, 0x1b
        /*006e*/ 	.short	0x00ff


	//----- nvinfo : EIATTR_NUM_BARRIERS
	.align		4
        /*0070*/ 	.byte	0x02, 0x4c
        /*0072*/ 	.byte	0x01
	.zero		1


	//----- nvinfo : EIATTR_MERCURY_ISA_VERSION
	.align		4
        /*0074*/ 	.byte	0x03, 0x5f
        /*0076*/ 	.short	0x0101


	//----- nvinfo : EIATTR_COOP_GROUP_MASK_REGIDS
	.align		4
        /*0078*/ 	.byte	0x04, 0x29
        /*007a*/ 	.short	(.L_115 - .L_114)


	//   ....[0]....
.L_114:
        /*007c*/ 	.word	0xffffffff


	//   ....[1]....
        /*0080*/ 	.word	0xffffffff


	//   ....[2]....
        /*0084*/ 	.word	0xffffffff


	//   ....[3]....
        /*0088*/ 	.word	0xffffffff


	//   ....[4]....
        /*008c*/ 	.word	0xffffffff


	//----- nvinfo : EIATTR_COOP_GROUP_INSTR_OFFSETS
	.align		4
.L_115:
        /*0090*/ 	.byte	0x04, 0x28
        /*0092*/ 	.short	(.L_117 - .L_116)


	//   ....[0]....
.L_116:
        /*0094*/ 	.word	0x00000820


	//   ....[1]....
        /*0098*/ 	.word	0x00000870


	//   ....[2]....
        /*009c*/ 	.word	0x000008d0


	//   ....[3]....
        /*00a0*/ 	.word	0x00000920


	//   ....[4]....
        /*00a4*/ 	.word	0x00000940


	//----- nvinfo : EIATTR_VRC_CTA_INIT_COUNT
	.align		4
.L_117:
        /*00a8*/ 	.byte	0x02, 0x4a
	.zero		1
	.zero		1


	//----- nvinfo : EIATTR_EXIT_INSTR_OFFSETS
	.align		4
        /*00ac*/ 	.byte	0x04, 0x1c
        /*00ae*/ 	.short	(.L_119 - .L_118)


	//   ....[0]....
.L_118:
        /*00b0*/ 	.word	0x00000040


	//   ....[1]....
        /*00b4*/ 	.word	0x000013e0


	//   ....[2]....
        /*00b8*/ 	.word	0x000014c0


	//----- nvinfo : EIATTR_CRS_STACK_SIZE
	.align		4
.L_119:
        /*00bc*/ 	.byte	0x04, 0x1e
        /*00be*/ 	.short	(.L_121 - .L_120)
.L_120:
        /*00c0*/ 	.word	0x00000000


	//----- nvinfo : EIATTR_CBANK_PARAM_SIZE
	.align		4
.L_121:
        /*00c4*/ 	.byte	0x03, 0x19
        /*00c6*/ 	.short	0x0024


	//----- nvinfo : EIATTR_PARAM_CBANK
	.align		4
        /*00c8*/ 	.byte	0x04, 0x0a
        /*00ca*/ 	.short	(.L_123 - .L_122)
	.align		4
.L_122:
        /*00cc*/ 	.word	index@(.nv.constant0._Z19row_rmsnorm_f32_dimPfS_S_iif)
        /*00d0*/ 	.short	0x0380
        /*00d2*/ 	.short	0x0024


	//----- nvinfo : EIATTR_SW_WAR
	.align		4
.L_123:
        /*00d4*/ 	.byte	0x04, 0x36
        /*00d6*/ 	.short	(.L_125 - .L_124)
.L_124:
        /*00d8*/ 	.word	0x00000008
.L_125:


//--------------------- .nv.callgraph             --------------------------
	.section	.nv.callgraph,"",@"SHT_CUDA_CALLGRAPH"
	.align	4
	.sectionentsize	8
	.align		4
        /*0000*/ 	.word	0x00000000
	.align		4
        /*0004*/ 	.word	0xffffffff
	.align		4
        /*0008*/ 	.word	0x00000000
	.align		4
        /*000c*/ 	.word	0xfffffffe
	.align		4
        /*0010*/ 	.word	0x00000000
	.align		4
        /*0014*/ 	.word	0xfffffffd
	.align		4
        /*0018*/ 	.word	0x00000000
	.align		4
        /*001c*/ 	.word	0xfffffffc


//--------------------- .nv.constant4             --------------------------
	.section	.nv.constant4,"a",@progbits
	.align	8
	.align		8
.nv.constant4:
        /*0000*/ 	.dword	_ZN34_INTERNAL_0451d41e_4_k_cu_64458d4b4cuda3std3__45__cpo5beginE
	.align		8
        /*0008*/ 	.dword	_ZN34_INTERNAL_0451d41e_4_k_cu_64458d4b4cuda3std3__45__cpo3endE
	.align		8
        /*0010*/ 	.dword	_ZN34_INTERNAL_0451d41e_4_k_cu_64458d4b4cuda3std3__45__cpo6cbeginE
	.align		8
        /*0018*/ 	.dword	_ZN34_INTERNAL_0451d41e_4_k_cu_64458d4b4cuda3std3__45__cpo4cendE
	.align		8
        /*0020*/ 	.dword	_ZN34_INTERNAL_0451d41e_4_k_cu_64458d4b4cuda3std3__45__cpo6rbeginE
	.align		8
        /*0028*/ 	.dword	_ZN34_INTERNAL_0451d41e_4_k_cu_64458d4b4cuda3std3__45__cpo4rendE
	.align		8
        /*0030*/ 	.dword	_ZN34_INTERNAL_0451d41e_4_k_cu_64458d4b4cuda3std3__45__cpo7crbeginE
	.align		8
        /*0038*/ 	.dword	_ZN34_INTERNAL_0451d41e_4_k_cu_64458d4b4cuda3std3__45__cpo5crendE
	.align		8
        /*0040*/ 	.dword	_ZN34_INTERNAL_0451d41e_4_k_cu_64458d4b4cuda3std3__436_GLOBAL__N__0451d41e_4_k_cu_64458d4b6ignoreE
	.align		8
        /*0048*/ 	.dword	_ZN34_INTERNAL_0451d41e_4_k_cu_64458d4b4cuda3std3__419piecewise_constructE
	.align		8
        /*0050*/ 	.dword	_ZN34_INTERNAL_0451d41e_4_k_cu_64458d4b4cuda3std3__48in_placeE
	.align		8
        /*0058*/ 	.dword	_ZN34_INTERNAL_0451d41e_4_k_cu_64458d4b4cuda3std3__420unreachable_sentinelE
	.align		8
        /*0060*/ 	.dword	_ZN34_INTERNAL_0451d41e_4_k_cu_64458d4b4cuda3std6ranges3__45__cpo4swapE
	.align		8
        /*0068*/ 	.dword	_ZN34_INTERNAL_0451d41e_4_k_cu_64458d4b4cuda3std6ranges3__45__cpo9iter_moveE
	.align		8
        /*0070*/ 	.dword	_ZN34_INTERNAL_0451d41e_4_k_cu_64458d4b4cuda3std6ranges3__45__cpo5beginE
	.align		8
        /*0078*/ 	.dword	_ZN34_INTERNAL_0451d41e_4_k_cu_64458d4b4cuda3std6ranges3__45__cpo3endE
	.align		8
        /*0080*/ 	.dword	_ZN34_INTERNAL_0451d41e_4_k_cu_64458d4b4cuda3std6ranges3__45__cpo6cbeginE
	.align		8
        /*0088*/ 	.dword	_ZN34_INTERNAL_0451d41e_4_k_cu_64458d4b4cuda3std6ranges3__45__cpo4cendE
	.align		8
        /*0090*/ 	.dword	_ZN34_INTERNAL_0451d41e_4_k_cu_64458d4b4cuda3std6ranges3__45__cpo7advanceE
	.align		8
        /*0098*/ 	.dword	_ZN34_INTERNAL_0451d41e_4_k_cu_64458d4b4cuda3std6ranges3__45__cpo9iter_swapE
	.align		8
        /*00a0*/ 	.dword	_ZN34_INTERNAL_0451d41e_4_k_cu_64458d4b4cuda3std6ranges3__45__cpo4nextE
	.align		8
        /*00a8*/ 	.dword	_ZN34_INTERNAL_0451d41e_4_k_cu_64458d4b4cuda3std6ranges3__45__cpo4prevE
	.align		8
        /*00b0*/ 	.dword	_ZN34_INTERNAL_0451d41e_4_k_cu_64458d4b4cuda3std6ranges3__45__cpo4dataE
	.align		8
        /*00b8*/ 	.dword	_ZN34_INTERNAL_0451d41e_4_k_cu_64458d4b4cuda3std6ranges3__45__cpo5cdataE
	.align		8
        /*00c0*/ 	.dword	_ZN34_INTERNAL_0451d41e_4_k_cu_64458d4b4cuda3std6ranges3__45__cpo4sizeE
	.align		8
        /*00c8*/ 	.dword	_ZN34_INTERNAL_0451d41e_4_k_cu_64458d4b4cuda3std6ranges3__45__cpo5ssizeE
	.align		8
        /*00d0*/ 	.dword	_ZN34_INTERNAL_0451d41e_4_k_cu_64458d4b4cuda3std6ranges3__45__cpo8distanceE
	.align		8
        /*00d8*/ 	.dword	_ZN34_INTERNAL_0451d41e_4_k_cu_64458d4b6thrust24THRUST_300001_SM_1000_NS6system6detail10sequential3seqE


//--------------------- .text._Z21row_rmsnorm_pure_fp16ILi128EEvPK6__halfS2_PS0_if --------------------------
	.section	.text._Z21row_rmsnorm_pure_fp16ILi128EEvPK6__halfS2_PS0_if,"ax",@progbits
	.align	128
        .global         _Z21row_rmsnorm_pure_fp16ILi128EEvPK6__halfS2_PS0_if
        .type           _Z21row_rmsnorm_pure_fp16ILi128EEvPK6__halfS2_PS0_if,@function
        .size           _Z21row_rmsnorm_pure_fp16ILi128EEvPK6__halfS2_PS0_if,(.L_x_84 - _Z21row_rmsnorm_pure_fp16ILi128EEvPK6__halfS2_PS0_if)
        .other          _Z21row_rmsnorm_pure_fp16ILi128EEvPK6__halfS2_PS0_if,@"STO_CUDA_ENTRY STV_DEFAULT"
_Z21row_rmsnorm_pure_fp16ILi128EEvPK6__halfS2_PS0_if:
.text._Z21row_rmsnorm_pure_fp16ILi128EEvPK6__halfS2_PS0_if:
[----:B------:R-:W-:Y:S08]  /*0000*/  LDC R1, c[0x0][0x37c] ;  /* 0x0000df00ff017b82 */ /* 0x000ff00000000800 */
[----:B------:R-:W0:Y:S01]  /*0010*/  LDC R3, c[0x0][0x398] ;  /* 0x0000e600ff037b82 */ /* 0x000e220000000800 */
[----:B------:R-:W1:Y:S01]  /*0020*/  S2R R2, SR_TID.X ;  /* 0x0000000000027919 */ /* 0x000e620000002100 */
[----:B------:R-:W2:Y:S01]  /*0030*/  LDCU.64 UR6, c[0x0][0x358] ;  /* 0x00006b00ff0677ac */ /* 0x000ea20008000a00 */
[----:B------:R-:W-:Y:S01]  /*0040*/  BSSY.RECONVERGENT B0, `(.L_x_0) ;  /* 0x0000061000007945 */ /* 0x000fe20003800200 */
[----:B------:R-:W-:Y:S01]  /*0050*/  HFMA2 R0, -RZ, RZ, 0, 0 ;  /* 0x00000000ff007431 */ /* 0x000fe200000001ff */
[----:B0-----:R-:W-:-:S04]  /*0060*/  LEA.HI R5, R3, R3, RZ, 0x1 ;  /* 0x0000000303057211 */ /* 0x001fc800078f08ff */
[----:B------:R-:W-:-:S04]  /*0070*/  SHF.R.S32.HI R5, RZ, 0x1, R5 ;  /* 0x00000001ff057819 */ /* 0x000fc80000011405 */
[----:B-1----:R-:W-:-:S13]  /*0080*/  ISETP.GE.AND P0, PT, R2, R5, PT ;  /* 0x000000050200720c */ /* 0x002fda0003f06270 */
[----:B--2---:R-:W-:Y:S05]  /*0090*/  @P0 BRA `(.L_x_1) ;  /* 0x00000004006c0947 */ /* 0x004fea0003800000 */
[----:B------:R-:W0:Y:S01]  /*00a0*/  LDC R9, c[0x0][0x360] ;  /* 0x0000d800ff097b82 */ /* 0x000e220000000800 */
[----:B------:R-:W-:Y:S01]  /*00b0*/  BSSY.RECONVERGENT B1, `(.L_x_2) ;  /* 0x0000031000017945 */ /* 0x000fe20003800200 */
[----:B0-----:R-:W0:Y:S01]  /*00c0*/  I2F.U32.RP R8, R9 ;  /* 0x0000000900087306 */ /* 0x001e220000209000 */
[----:B------:R-:W-:Y:S02]  /*00d0*/  IADD3 R0, PT, PT, R2, R9, RZ ;  /* 0x0000000902007210 */ /* 0x000fe40007ffe0ff */
[----:B------:R-:W-:Y:S02]  /*00e0*/  ISETP.NE.U32.AND P2, PT, R9, RZ, PT ;  /* 0x000000ff0900720c */ /* 0x000fe40003f45070 */
[----:B------:R-:W-:Y:S02]  /*00f0*/  ISETP.GE.U32.AND P0, PT, R0, R5, PT ;  /* 0x000000050000720c */ /* 0x000fe40003f06070 */
[----:B------:R-:W-:Y:S01]  /*0100*/  VIMNMX.U32 R11, PT, PT, R5, R0, !PT ;  /* 0x00000000050b7248 */ /* 0x000fe20007fe0000 */
[----:B0-----:R-:W0:Y:S02]  /*0110*/  MUFU.RCP R8, R8 ;  /* 0x0000000800087308 */ /* 0x001e240000001000 */
[----:B0-----:R-:W-:-:S06]  /*0120*/  IADD3 R6, PT, PT, R8, 0xffffffe, RZ ;  /* 0x0ffffffe08067810 */ /* 0x001fcc0007ffe0ff */
[----:B------:R0:W1:Y:S02]  /*0130*/  F2I.FTZ.U32.TRUNC.NTZ R7, R6 ;  /* 0x0000000600077305 */ /* 0x000064000021f000 */
[----:B0-----:R-:W-:Y:S01]  /*0140*/  MOV R6, RZ ;  /* 0x000000ff00067202 */ /* 0x001fe20000000f00 */
[----:B-1----:R-:W-:-:S04]  /*0150*/  IMAD.MOV R4, RZ, RZ, -R7 ;  /* 0x000000ffff047224 */ /* 0x002fc800078e0a07 */
[----:B------:R-:W-:Y:S01]  /*0160*/  IMAD R13, R4, R9, RZ ;  /* 0x00000009040d7224 */ /* 0x000fe200078e02ff */
[----:B------:R-:W-:-:S03]  /*0170*/  SEL R4, RZ, 0x1, P0 ;  /* 0x00000001ff047807 */ /* 0x000fc60000000000 */
[----:B------:R-:W-:Y:S01]  /*0180*/  IMAD.HI.U32 R7, R7, R13, R6 ;  /* 0x0000000d07077227 */ /* 0x000fe200078e0006 */
[----:B------:R-:W-:-:S05]  /*0190*/  IADD3 R0, PT, PT, R11, -R0, -R4 ;  /* 0x800000000b007210 */ /* 0x000fca0007ffe804 */
[----:B------:R-:W-:-:S04]  /*01a0*/  IMAD.HI.U32 R7, R7, R0, RZ ;  /* 0x0000000007077227 */ /* 0x000fc800078e00ff */
[----:B------:R-:W-:-:S04]  /*01b0*/  IMAD.MOV R6, RZ, RZ, -R7 ;  /* 0x000000ffff067224 */ /* 0x000fc800078e0a07 */
[----:B------:R-:W-:-:S05]  /*01c0*/  IMAD R0, R9, R6, R0 ;  /* 0x0000000609007224 */ /* 0x000fca00078e0200 */
[----:B------:R-:W-:-:S13]  /*01d0*/  ISETP.GE.U32.AND P0, PT, R0, R9, PT ;  /* 0x000000090000720c */ /* 0x000fda0003f06070 */
[-C--:B------:R-:W-:Y:S02]  /*01e0*/  @P0 IADD3 R0, PT, PT, R0, -R9.reuse, RZ ;  /* 0x8000000900000210 */ /* 0x080fe40007ffe0ff */
[----:B------:R-:W-:Y:S02]  /*01f0*/  @P0 IADD3 R7, PT, PT, R7, 0x1, RZ ;  /* 0x0000000107070810 */ /* 0x000fe40007ffe0ff */
[----:B------:R-:W-:-:S13]  /*0200*/  ISETP.GE.U32.AND P1, PT, R0, R9, PT ;  /* 0x000000090000720c */ /* 0x000fda0003f26070 */
[----:B------:R-:W-:Y:S01]  /*0210*/  @P1 VIADD R7, R7, 0x1 ;  /* 0x0000000107071836 */ /* 0x000fe20000000000 */
[----:B------:R-:W-:-:S04]  /*0220*/  @!P2 LOP3.LUT R7, RZ, R9, RZ, 0x33, !PT ;  /* 0x00000009ff07a212 */ /* 0x000fc800078e33ff */
[----:B------:R-:W-:Y:S01]  /*0230*/  IADD3 R8, PT, PT, R4, R7, RZ ;  /* 0x0000000704087210 */ /* 0x000fe20007ffe0ff */
[----:B------:R-:W-:-:S03]  /*0240*/  IMAD.MOV.U32 R4, RZ, RZ, R2 ;  /* 0x000000ffff047224 */ /* 0x000fc600078e0002 */
[C---:B------:R-:W-:Y:S02]  /*0250*/  LOP3.LUT R0, R8.reuse, 0x3, RZ, 0xc0, !PT ;  /* 0x0000000308007812 */ /* 0x040fe400078ec0ff */
[----:B------:R-:W-:Y:S02]  /*0260*/  ISETP.GE.U32.AND P1, PT, R8, 0x3, PT ;  /* 0x000000030800780c */ /* 0x000fe40003f26070 */
[----:B------:R-:W-:Y:S02]  /*0270*/  ISETP.NE.AND P0, PT, R0, 0x3, PT ;  /* 0x000000030000780c */ /* 0x000fe40003f05270 */
[----:B------:R-:W-:-:S11]  /*0280*/  MOV R0, RZ ;  /* 0x000000ff00007202 */ /* 0x000fd60000000f00 */
[----:B------:R-:W-:Y:S05]  /*0290*/  @!P0 BRA `(.L_x_3) ;  /* 0x0000000000488947 */ /* 0x000fea0003800000 */
[----:B------:R-:W0:Y:S01]  /*02a0*/  LDC.64 R6, c[0x0][0x380] ;  /* 0x0000e000ff067b82 */ /* 0x000e220000000a00 */
[----:B------:R-:W-:Y:S01]  /*02b0*/  IADD3 R0, PT, PT, R8, 0x1, RZ ;  /* 0x0000000108007810 */ /* 0x000fe20007ffe0ff */
[----:B------:R-:W-:-:S03]  /*02c0*/  IMAD.MOV.U32 R4, RZ, RZ, R2 ;  /* 0x000000ffff047224 */ /* 0x000fc600078e0002 */
[----:B------:R-:W-:Y:S02]  /*02d0*/  LOP3.LUT R8, R0, 0x3, RZ, 0xc0, !PT ;  /* 0x0000000300087812 */ /* 0x000fe400078ec0ff */
[----:B------:R-:W-:Y:S02]  /*02e0*/  MOV R0, RZ ;  /* 0x000000ff00007202 */ /* 0x000fe40000000f00 */
[----:B------:R-:W-:Y:S01]  /*02f0*/  IADD3 R8, PT, PT, -R8, RZ, RZ ;  /* 0x000000ff08087210 */ /* 0x000fe20007ffe1ff */
[----:B0-----:R-:W-:-:S07]  /*0300*/  IMAD.WIDE.U32 R6, R2, 0x4, R6 ;  /* 0x0000000402067825 */ /* 0x001fce00078e0006 */
.L_x_4:
[----:B------:R0:W2:Y:S01]  /*0310*/  LDG.E R10, desc[UR6][R6.64] ;  /* 0x00000006060a7981 */ /* 0x0000a2000c1e1900 */
[----:B------:R-:W-:Y:S01]  /*0320*/  IADD3 R8, PT, PT, R8, 0x1, RZ ;  /* 0x0000000108087810 */ /* 0x000fe20007ffe0ff */
[----:B------:R-:W-:-:S03]  /*0330*/  IMAD.IADD R4, R9, 0x1, R4 ;  /* 0x0000000109047824 */ /* 0x000fc600078e0204 */
[----:B------:R-:W-:Y:S01]  /*0340*/  ISETP.NE.AND P0, PT, R8, RZ, PT ;  /* 0x000000ff0800720c */ /* 0x000fe20003f05270 */
[----:B0-----:R-:W-:-:S04]  /*0350*/  IMAD.WIDE.U32 R6, R9, 0x4, R6 ;  /* 0x0000000409067825 */ /* 0x001fc800078e0006 */
[--C-:B--2---:R-:W-:Y:S02]  /*0360*/  HADD2.F32 R11, -RZ, R10.reuse.H1_H1 ;  /* 0x3000000aff0b7230 */ /* 0x104fe40000004100 */
[----:B------:R-:W-:-:S03]  /*0370*/  HADD2.F32 R10, -RZ, R10.H0_H0 ;  /* 0x2000000aff0a7230 */ /* 0x000fc60000004100 */
[----:B------:R-:W-:-:S04]  /*0380*/  FMUL R11, R11, R11 ;  /* 0x0000000b0b0b7220 */ /* 0x000fc80000400000 */
[----:B------:R-:W-:-:S04]  /*0390*/  FFMA R11, R10, R10, R11 ;  /* 0x0000000a0a0b7223 */ /* 0x000fc8000000000b */
[----:B------:R-:W-:Y:S01]  /*03a0*/  FADD R0, R11, R0 ;  /* 0x000000000b007221 */ /* 0x000fe20000000000 */
[----:B------:R-:W-:Y:S06]  /*03b0*/  @P0 BRA `(.L_x_4) ;  /* 0xfffffffc00d40947 */ /* 0x000fec000383ffff */
.L_x_3:
[----:B------:R-:W-:Y:S05]  /*03c0*/  BSYNC.RECONVERGENT B1 ;  /* 0x0000000000017941 */ /* 0x000fea0003800200 */
.L_x_2:
[----:B------:R-:W-:Y:S05]  /*03d0*/  @!P1 BRA `(.L_x_1) ;  /* 0x00000000009c9947 */ /* 0x000fea0003800000 */
[----:B------:R-:W0:Y:S01]  /*03e0*/  LDC.64 R6, c[0x0][0x380] ;  /* 0x0000e000ff067b82 */ /* 0x000e220000000a00 */
[C---:B------:R-:W-:Y:S01]  /*03f0*/  LEA R8, R9.reuse, R4, 0x1 ;  /* 0x0000000409087211 */ /* 0x040fe200078e08ff */
[----:B------:R-:W-:Y:S01]  /*0400*/  IMAD R12, R9, 0x3, R4 ;  /* 0x00000003090c7824 */ /* 0x000fe200078e0204 */
[----:B------:R-:W-:-:S07]  /*0410*/  IADD3 R13, PT, PT, R4, R9, RZ ;  /* 0x00000009040d7210 */ /* 0x000fce0007ffe0ff */
.L_x_5:
[----:B0-----:R-:W-:-:S06]  /*0420*/  IMAD.WIDE.U32 R16, R4, 0x4, R6 ;  /* 0x0000000404107825 */ /* 0x001fcc00078e0006 */
[----:B------:R-:W2:Y:S01]  /*0430*/  LDG.E R16, desc[UR6][R16.64] ;  /* 0x0000000610107981 */ /* 0x000ea2000c1e1900 */
[----:B------:R-:W-:-:S04]  /*0440*/  IMAD.WIDE.U32 R18, R13, 0x4, R6 ;  /* 0x000000040d127825 */ /* 0x000fc800078e0006 */
[--C-:B------:R-:W-:Y:S02]  /*0450*/  IMAD.WIDE.U32 R14, R8, 0x4, R6.reuse ;  /* 0x00000004080e7825 */ /* 0x100fe400078e0006 */
[----:B------:R-:W3:Y:S02]  /*0460*/  LDG.E R18, desc[UR6][R18.64] ;  /* 0x0000000612127981 */ /* 0x000ee4000c1e1900 */
[----:B------:R-:W-:Y:S02]  /*0470*/  IMAD.WIDE.U32 R10, R12, 0x4, R6 ;  /* 0x000000040c0a7825 */ /* 0x000fe400078e0006 */
[----:B------:R-:W4:Y:S04]  /*0480*/  LDG.E R14, desc[UR6][R14.64] ;  /* 0x000000060e0e7981 */ /* 0x000f28000c1e1900 */
[----:B------:R-:W5:Y:S01]  /*0490*/  LDG.E R10, desc[UR6][R10.64] ;  /* 0x000000060a0a7981 */ /* 0x000f62000c1e1900 */
[C---:B------:R-:W-:Y:S01]  /*04a0*/  IADD3 R4, PT, PT, R9.reuse, R4, R9 ;  /* 0x0000000409047210 */ /* 0x040fe20007ffe009 */
[C---:B------:R-:W-:Y:S01]  /*04b0*/  IMAD R13, R9.reuse, 0x4, R13 ;  /* 0x00000004090d7824 */ /* 0x040fe200078e020d */
[----:B------:R-:W-:-:S02]  /*04c0*/  LEA R8, R9, R8, 0x2 ;  /* 0x0000000809087211 */ /* 0x000fc400078e10ff */
[C---:B------:R-:W-:Y:S02]  /*04d0*/  IADD3 R4, PT, PT, R9.reuse, R4, R9 ;  /* 0x0000000409047210 */ /* 0x040fe40007ffe009 */
[----:B------:R-:W-:Y:S02]  /*04e0*/  LEA R12, R9, R12, 0x2 ;  /* 0x0000000c090c7211 */ /* 0x000fe400078e10ff */
[----:B------:R-:W-:Y:S01]  /*04f0*/  ISETP.GE.AND P0, PT, R4, R5, PT ;  /* 0x000000050400720c */ /* 0x000fe20003f06270 */
[--C-:B--2---:R-:W-:Y:S02]  /*0500*/  HADD2.F32 R21, -RZ, R16.reuse.H1_H1 ;  /* 0x30000010ff157230 */ /* 0x104fe40000004100 */
[----:B------:R-:W-:-:S03]  /*0510*/  HADD2.F32 R20, -RZ, R16.H0_H0 ;  /* 0x20000010ff147230 */ /* 0x000fc60000004100 */
[----:B------:R-:W-:Y:S01]  /*0520*/  FMUL R21, R21, R21 ;  /* 0x0000001515157220 */ /* 0x000fe20000400000 */
[----:B---3--:R-:W-:-:S03]  /*0530*/  HADD2.F32 R22, -RZ, R18.H1_H1 ;  /* 0x30000012ff167230 */ /* 0x008fc60000004100 */
[----:B------:R-:W-:Y:S01]  /*0540*/  FFMA R21, R20, R20, R21 ;  /* 0x0000001414157223 */ /* 0x000fe20000000015 */
[----:B------:R-:W-:Y:S02]  /*0550*/  HADD2.F32 R16, -RZ, R18.H0_H0 ;  /* 0x20000012ff107230 */ /* 0x000fe40000004100 */
[----:B------:R-:W-:Y:S01]  /*0560*/  FMUL R17, R22, R22 ;  /* 0x0000001616117220 */ /* 0x000fe20000400000 */
[----:B------:R-:W-:Y:S01]  /*0570*/  FADD R21, R21, R0 ;  /* 0x0000000015157221 */ /* 0x000fe20000000000 */
[----:B----4-:R-:W-:Y:S02]  /*0580*/  HADD2.F32 R0, -RZ, R14.H1_H1 ;  /* 0x3000000eff007230 */ /* 0x010fe40000004100 */
[----:B-----5:R-:W-:Y:S02]  /*0590*/  HADD2.F32 R15, -RZ, R10.H1_H1 ;  /* 0x3000000aff0f7230 */ /* 0x020fe40000004100 */
[----:B------:R-:W-:Y:S01]  /*05a0*/  FFMA R16, R16, R16, R17 ;  /* 0x0000001010107223 */ /* 0x000fe20000000011 */
[----:B------:R-:W-:-:S02]  /*05b0*/  HADD2.F32 R14, -RZ, R14.H0_H0 ;  /* 0x2000000eff0e7230 */ /* 0x000fc40000004100 */
[----:B------:R-:W-:Y:S01]  /*05c0*/  FMUL R11, R0, R0 ;  /* 0x00000000000b7220 */ /* 0x000fe20000400000 */
[----:B------:R-:W-:Y:S02]  /*05d0*/  HADD2.F32 R10, -RZ, R10.H0_H0 ;  /* 0x2000000aff0a7230 */ /* 0x000fe40000004100 */
[----:B------:R-:W-:Y:S01]  /*05e0*/  FADD R16, R21, R16 ;  /* 0x0000001015107221 */ /* 0x000fe20000000000 */
[----:B------:R-:W-:Y:S01]  /*05f0*/  FMUL R15, R15, R15 ;  /* 0x0000000f0f0f7220 */ /* 0x000fe20000400000 */
[----:B------:R-:W-:-:S03]  /*0600*/  FFMA R11, R14, R14, R11 ;  /* 0x0000000e0e0b7223 */ /* 0x000fc6000000000b */
[----:B------:R-:W-:Y:S01]  /*0610*/  FFMA R0, R10, R10, R15 ;  /* 0x0000000a0a007223 */ /* 0x000fe2000000000f */
[----:B------:R-:W-:-:S04]  /*0620*/  FADD R11, R16, R11 ;  /* 0x0000000b100b7221 */ /* 0x000fc80000000000 */
[----:B------:R-:W-:Y:S01]  /*0630*/  FADD R0, R11, R0 ;  /* 0x000000000b007221 */ /* 0x000fe20000000000 */
[----:B------:R-:W-:Y:S06]  /*0640*/  @!P0 BRA `(.L_x_5) ;  /* 0xfffffffc00748947 */ /* 0x000fec000383ffff */
.L_x_1:
[----:B------:R-:W-:Y:S05]  /*0650*/  BSYNC.RECONVERGENT B0 ;  /* 0x0000000000007941 */ /* 0x000fea0003800200 */
.L_x_0:
[----:B------:R-:W-:Y:S01]  /*0660*/  IMAD R4, R5, 0x2, R2 ;  /* 0x0000000205047824 */ /* 0x000fe200078e0202 */
[----:B------:R-:W-:Y:S04]  /*0670*/  BSSY.RECONVERGENT B0, `(.L_x_6) ;  /* 0x000000d000007945 */ /* 0x000fe80003800200 */
[----:B------:R-:W-:-:S13]  /*0680*/  ISETP.GE.AND P0, PT, R4, R3, PT ;  /* 0x000000030400720c */ /* 0x000fda0003f06270 */
[----:B------:R-:W-:Y:S05]  /*0690*/  @P0 BRA `(.L_x_7) ;  /* 0x0000000000280947 */ /* 0x000fea0003800000 */
[----:B------:R-:W0:Y:S01]  /*06a0*/  LDC R13, c[0x0][0x360] ;  /* 0x0000d800ff0d7b82 */ /* 0x000e220000000800 */
[----:B------:R-:W-:-:S07]  /*06b0*/  MOV R10, R4 ;  /* 0x00000004000a7202 */ /* 0x000fce0000000f00 */
[----:B------:R-:W1:Y:S02]  /*06c0*/  LDC.64 R8, c[0x0][0x380] ;  /* 0x0000e000ff087b82 */ /* 0x000e640000000a00 */
.L_x_8:
[----:B-1----:R-:W-:-:S06]  /*06d0*/  IMAD.WIDE R6, R10, 0x2, R8 ;  /* 0x000000020a067825 */ /* 0x002fcc00078e0208 */
[----:B------:R-:W2:Y:S01]  /*06e0*/  LDG.E.U16 R6, desc[UR6][R6.64] ;  /* 0x0000000606067981 */ /* 0x000ea2000c1e1500 */
[----:B0-----:R-:W-:-:S04]  /*06f0*/  IADD3 R10, PT, PT, R13, R10, RZ ;  /* 0x0000000a0d0a7210 */ /* 0x001fc80007ffe0ff */
[----:B------:R-:W-:Y:S01]  /*0700*/  ISETP.GE.AND P0, PT, R10, R3, PT ;  /* 0x000000030a00720c */ /* 0x000fe20003f06270 */
[----:B--2---:R-:W-:-:S05]  /*0710*/  HADD2.F32 R11, -RZ, R6.H0_H0 ;  /* 0x20000006ff0b7230 */ /* 0x004fca0000004100 */
[----:B------:R-:W-:-:S07]  /*0720*/  FFMA R0, R11, R11, R0 ;  /* 0x0000000b0b007223 */ /* 0x000fce0000000000 */
[----:B------:R-:W-:Y:S05]  /*0730*/  @!P0 BRA `(.L_x_8) ;  /* 0xfffffffc00e48947 */ /* 0x000fea000383ffff */
.L_x_7:
[----:B------:R-:W-:Y:S05]  /*0740*/  BSYNC.RECONVERGENT B0 ;  /* 0x0000000000007941 */ /* 0x000fea0003800200 */
.L_x_6:
[----:B------:R-:W0:Y:S01]  /*0750*/  SHFL.DOWN P0, R7, R0, 0x1, 0x1f ;  /* 0x08201f0000077f89 */ /* 0x000e220000000000 */
[----:B------:R-:W-:Y:S01]  /*0760*/  ISETP.NE.AND P2, PT, R2, RZ, PT ;  /* 0x000000ff0200720c */ /* 0x000fe20003f45270 */
[----:B------:R-:W-:Y:S01]  /*0770*/  BSSY.RECONVERGENT B0, `(.L_x_9) ;  /* 0x000001e000007945 */ /* 0x000fe20003800200 */
[----:B------:R-:W1:Y:S01]  /*0780*/  S2R R10, SR_LANEID ;  /* 0x00000000000a7919 */ /* 0x000e620000000000 */
[----:B0-----:R-:W-:-:S05]  /*0790*/  @P0 FADD R7, R7, R0 ;  /* 0x0000000007070221 */ /* 0x001fca0000000000 */
[----:B------:R-:W0:Y:S01]  /*07a0*/  SHFL.DOWN P0, R6, R7, 0x2, 0x1f ;  /* 0x08401f0007067f89 */ /* 0x000e220000000000 */
[----:B-1----:R-:W-:-:S13]  /*07b0*/  ISETP.NE.AND P1, PT, R10, RZ, PT ;  /* 0x000000ff0a00720c */ /* 0x002fda0003f25270 */
[----:B------:R-:W1:Y:S01]  /*07c0*/  @!P1 S2R R13, SR_CgaCtaId ;  /* 0x00000000000d9919 */ /* 0x000e620000008800 */
[----:B------:R-:W-:Y:S02]  /*07d0*/  @!P1 MOV R10, 0x400 ;  /* 0x00000400000a9802 */ /* 0x000fe40000000f00 */
[----:B------:R-:W-:Y:S01]  /*07e0*/  @!P1 SHF.R.U32.HI R0, RZ, 0x3, R2 ;  /* 0x00000003ff009819 */ /* 0x000fe20000011602 */
[----:B0-----:R-:W-:-:S03]  /*07f0*/  @P0 FADD R6, R7, R6 ;  /* 0x0000000607060221 */ /* 0x001fc60000000000 */
[----:B------:R-:W-:Y:S02]  /*0800*/  @!P1 LOP3.LUT R0, R0, 0x7c, RZ, 0xc0, !PT ;  /* 0x0000007c00009812 */ /* 0x000fe400078ec0ff */
[----:B------:R-:W0:Y:S01]  /*0810*/  SHFL.DOWN P0, R9, R6, 0x4, 0x1f ;  /* 0x08801f0006097f89 */ /* 0x000e220000000000 */
[----:B-1----:R-:W-:Y:S01]  /*0820*/  @!P1 LEA R7, R13, R10, 0x18 ;  /* 0x0000000a0d079211 */ /* 0x002fe200078ec0ff */
[----:B0-----:R-:W-:-:S04]  /*0830*/  @P0 FADD R9, R6, R9 ;  /* 0x0000000906090221 */ /* 0x001fc80000000000 */
[----:B------:R-:W-:Y:S01]  /*0840*/  @!P1 IMAD.IADD R0, R0, 0x1, R7 ;  /* 0x0000000100009824 */ /* 0x000fe200078e0207 */
[----:B------:R-:W0:Y:S02]  /*0850*/  SHFL.DOWN P0, R8, R9, 0x8, 0x1f ;  /* 0x09001f0009087f89 */ /* 0x000e240000000000 */
[----:B0-----:R-:W-:-:S05]  /*0860*/  @P0 FADD R8, R9, R8 ;  /* 0x0000000809080221 */ /* 0x001fca0000000000 */
[----:B------:R-:W0:Y:S02]  /*0870*/  SHFL.DOWN P0, R11, R8, 0x10, 0x1f ;  /* 0x0a001f00080b7f89 */ /* 0x000e240000000000 */
[----:B0-----:R-:W-:-:S05]  /*0880*/  @P0 FADD R11, R8, R11 ;  /* 0x0000000b080b0221 */ /* 0x001fca0000000000 */
[----:B------:R0:W-:Y:S01]  /*0890*/  @!P1 STS [R0+0x4], R11 ;  /* 0x0000040b00009388 */ /* 0x0001e20000000800 */
[----:B------:R-:W-:Y:S06]  /*08a0*/  BAR.SYNC.DEFER_BLOCKING 0x0 ;  /* 0x0000000000007b1d */ /* 0x000fec0000010000 */
[----:B------:R-:W-:Y:S05]  /*08b0*/  @P2 BRA `(.L_x_10) ;  /* 0x0000000000242947 */ /* 0x000fea0003800000 */
[----:B------:R-:W1:Y:S01]  /*08c0*/  S2UR UR5, SR_CgaCtaId ;  /* 0x00000000000579c3 */ /* 0x000e620000008800 */
[----:B------:R-:W-:Y:S02]  /*08d0*/  UMOV UR4, 0x400 ;  /* 0x0000040000047882 */ /* 0x000fe40000000000 */
[----:B-1----:R-:W-:-:S09]  /*08e0*/  ULEA UR4, UR5, UR4, 0x18 ;  /* 0x0000000405047291 */ /* 0x002fd2000f8ec0ff */
[----:B------:R-:W1:Y:S04]  /*08f0*/  LDS.64 R6, [UR4+0x8] ;  /* 0x00000804ff067984 */ /* 0x000e680008000a00 */
[----:B------:R-:W2:Y:S01]  /*0900*/  LDS R9, [UR4+0x10] ;  /* 0x00001004ff097984 */ /* 0x000ea20008000800 */
[----:B-1----:R-:W-:-:S04]  /*0910*/  FADD R6, R11, R6 ;  /* 0x000000060b067221 */ /* 0x002fc80000000000 */
[----:B------:R-:W-:-:S04]  /*0920*/  FADD R6, R6, R7 ;  /* 0x0000000706067221 */ /* 0x000fc80000000000 */
[----:B--2---:R-:W-:-:S05]  /*0930*/  FADD R6, R6, R9 ;  /* 0x0000000906067221 */ /* 0x004fca0000000000 */
[----:B------:R1:W-:Y:S02]  /*0940*/  STS [UR4+0x18], R6 ;  /* 0x00001806ff007988 */ /* 0x0003e40008000804 */
.L_x_10:
[----:B------:R-:W-:Y:S05]  /*0950*/  BSYNC.RECONVERGENT B0 ;  /* 0x0000000000007941 */ /* 0x000fea0003800200 */
.L_x_9:
[----:B------:R-:W2:Y:S08]  /*0960*/  S2UR UR5, SR_CgaCtaId ;  /* 0x00000000000579c3 */ /* 0x000eb00000008800 */
[----:B------:R-:W-:Y:S01]  /*0970*/  BAR.SYNC.DEFER_BLOCKING 0x0 ;  /* 0x0000000000007b1d */ /* 0x000fe20000010000 */
[----:B------:R-:W-:Y:S02]  /*0980*/  I2FP.F32.S32 R3, R3 ;  /* 0x0000000300037245 */ /* 0x000fe40000201400 */
[----:B------:R-:W-:-:S03]  /*0990*/  ISETP.GE.AND P2, PT, R2, R5, PT ;  /* 0x000000050200720c */ /* 0x000fc60003f46270 */
[----:B------:R-:W-:Y:S01]  /*09a0*/  UMOV UR4, 0x400 ;  /* 0x0000040000047882 */ /* 0x000fe20000000000 */
[----:B-1----:R-:W1:Y:S01]  /*09b0*/  MUFU.RCP R6, R3 ;  /* 0x0000000300067308 */ /* 0x002e620000001000 */
[----:B--2---:R-:W-:Y:S01]  /*09c0*/  ULEA UR4, UR5, UR4, 0x18 ;  /* 0x0000000405047291 */ /* 0x004fe2000f8ec0ff */
[----:B-1----:R-:W-:-:S04]  /*09d0*/  FFMA R7, -R3, R6, 1 ;  /* 0x3f80000003077423 */ /* 0x002fc80000000106 */
[----:B------:R-:W-:-:S04]  /*09e0*/  FFMA R7, R6, R7, R6 ;  /* 0x0000000706077223 */ /* 0x000fc80000000006 */
[----:B0-----:R-:W0:Y:S02]  /*09f0*/  LDS R0, [UR4+0x18] ;  /* 0x00001804ff007984 */ /* 0x001e240008000800 */
[----:B0-----:R-:W0:Y:S01]  /*0a00*/  FCHK P0, R0, R3 ;  /* 0x0000000300007302 */ /* 0x001e220000000000 */
[----:B------:R-:W-:-:S04]  /*0a10*/  FFMA R6, R0, R7, RZ ;  /* 0x0000000700067223 */ /* 0x000fc800000000ff */
[----:B------:R-:W-:-:S04]  /*0a20*/  FFMA R8, -R3, R6, R0 ;  /* 0x0000000603087223 */ /* 0x000fc80000000100 */
[----:B------:R-:W-:Y:S01]  /*0a30*/  FFMA R6, R7, R8, R6 ;  /* 0x0000000807067223 */ /* 0x000fe20000000006 */
[----:B0-----:R-:W-:Y:S06]  /*0a40*/  @!P0 BRA `(.L_x_11) ;  /* 0x00000000000c8947 */ /* 0x001fec0003800000 */
[----:B------:R-:W-:-:S07]  /*0a50*/  MOV R6, 0xa70 ;  /* 0x00000a7000067802 */ /* 0x000fce0000000f00 */
[----:B------:R-:W-:Y:S05]  /*0a60*/  CALL.REL.NOINC `($__internal_0_$__cuda_sm3x_div_rn_noftz_f32_slowpath) ;  /* 0x0000000800987944 */ /* 0x000fea0003c00000 */
[----:B------:R-:W-:-:S07]  /*0a70*/  MOV R6, R0 ;  /* 0x0000000000067202 */ /* 0x000fce0000000f00 */
.L_x_11:
[----:B------:R-:W0:Y:S01]  /*0a80*/  LDCU UR4, c[0x0][0x39c] ;  /* 0x00007380ff0477ac */ /* 0x000e220008000800 */
[----:B------:R-:W-:Y:S01]  /*0a90*/  BSSY.RECONVERGENT B0, `(.L_x_12) ;  /* 0x000008d000007945 */ /* 0x000fe20003800200 */
[----:B------:R-:W1:Y:S01]  /*0aa0*/  LDCU.128 UR8, c[0x0][0x380] ;  /* 0x00007000ff0877ac */ /* 0x000e620008000c00 */
[----:B0-----:R-:W-:Y:S01]  /*0ab0*/  FADD R6, R6, UR4 ;  /* 0x0000000406067e21 */ /* 0x001fe20008000000 */
[----:B------:R-:W0:Y:S04]  /*0ac0*/  LDCU.64 UR4, c[0x0][0x390] ;  /* 0x00007200ff0477ac */ /* 0x000e280008000a00 */
[----:B------:R-:W-:-:S13]  /*0ad0*/  FSETP.GEU.AND P0, PT, |R6|, 1.175494350822287508e-38, PT ;  /* 0x008000000600780b */ /* 0x000fda0003f0e200 */
[----:B------:R-:W-:-:S04]  /*0ae0*/  @!P0 FMUL R6, R6, 16777216 ;  /* 0x4b80000006068820 */ /* 0x000fc80000400000 */
[----:B------:R-:W2:Y:S02]  /*0af0*/  MUFU.RSQ R0, R6 ;  /* 0x0000000600007308 */ /* 0x000ea40000001400 */
[----:B--2---:R-:W-:Y:S01]  /*0b00*/  @!P0 FMUL R0, R0, 4096 ;  /* 0x4580000000008820 */ /* 0x004fe20000400000 */
[----:B01----:R-:W-:Y:S06]  /*0b10*/  @P2 BRA `(.L_x_13) ;  /* 0x0000000800102947 */ /* 0x003fec0003800000 */
        /* <DEDUP_REMOVED lines=10> */
[----:B0-----:R-:W-:Y:S02]  /*0bc0*/  HFMA2 R6, -RZ, RZ, 0, 0 ;  /* 0x00000000ff067431 */ /* 0x001fe400000001ff */
        /* <DEDUP_REMOVED lines=12> */
[----:B------:R-:W-:Y:S02]  /*0c90*/  @P1 IADD3 R7, PT, PT, R7, 0x1, RZ ;  /* 0x0000000107071810 */ /* 0x000fe40007ffe0ff */
[----:B------:R-:W-:-:S05]  /*0ca0*/  @!P2 LOP3.LUT R7, RZ, R3, RZ, 0x33, !PT ;  /* 0x00000003ff07a212 */ /* 0x000fca00078e33ff */
[----:B------:R-:W-:-:S05]  /*0cb0*/  IMAD.IADD R6, R10, 0x1, R7 ;  /* 0x000000010a067824 */ /* 0x000fca00078e0207 */
[C---:B------:R-:W-:Y:S02]  /*0cc0*/  LOP3.LUT R7, R6.reuse, 0x3, RZ, 0xc0, !PT ;  /* 0x0000000306077812 */ /* 0x040fe400078ec0ff */
[----:B------:R-:W-:Y:S02]  /*0cd0*/  ISETP.GE.U32.AND P0, PT, R6, 0x3, PT ;  /* 0x000000030600780c */ /* 0x000fe40003f06070 */
[----:B------:R-:W-:-:S13]  /*0ce0*/  ISETP.NE.AND P1, PT, R7, 0x3, PT ;  /* 0x000000030700780c */ /* 0x000fda0003f25270 */
[----:B------:R-:W-:Y:S05]  /*0cf0*/  @!P1 BRA `(.L_x_15) ;  /* 0x00000000006c9947 */ /* 0x000fea0003800000 */
[----:B------:R-:W-:-:S04]  /*0d00*/  IADD3 R6, PT, PT, R6, 0x1, RZ ;  /* 0x0000000106067810 */ /* 0x000fc80007ffe0ff */
[----:B------:R-:W-:Y:S01]  /*0d10*/  LOP3.LUT R8, R6, 0x3, RZ, 0xc0, !PT ;  /* 0x0000000306087812 */ /* 0x000fe200078ec0ff */
[----:B------:R-:W-:-:S03]  /*0d20*/  IMAD.WIDE.U32 R6, R2, 0x4, RZ ;  /* 0x0000000402067825 */ /* 0x000fc600078e00ff */
[C---:B------:R-:W-:Y:S01]  /*0d30*/  IADD3 R14, PT, PT, -R8.reuse, RZ, RZ ;  /* 0x000000ff080e7210 */ /* 0x040fe20007ffe1ff */
[----:B------:R-:W-:-:S07]  /*0d40*/  IMAD R2, R8, R3, R2 ;  /* 0x0000000308027224 */ /* 0x000fce00078e0202 */
.L_x_16:
[C---:B------:R-:W-:Y:S02]  /*0d50*/  IADD3 R8, P1, PT, R6.reuse, UR8, RZ ;  /* 0x0000000806087c10 */ /* 0x040fe4000ff3e0ff */
[----:B------:R-:W-:Y:S02]  /*0d60*/  IADD3 R10, P2, PT, R6, UR10, RZ ;  /* 0x0000000a060a7c10 */ /* 0x000fe4000ff5e0ff */
[C---:B------:R-:W-:Y:S02]  /*0d70*/  IADD3.X R9, PT, PT, R7.reuse, UR9, RZ, P1, !PT ;  /* 0x0000000907097c10 */ /* 0x040fe40008ffe4ff */
[----:B------:R-:W-:-:S03]  /*0d80*/  IADD3.X R11, PT, PT, R7, UR11, RZ, P2, !PT ;  /* 0x0000000b070b7c10 */ /* 0x000fc600097fe4ff */
[----:B------:R-:W2:Y:S04]  /*0d90*/  LDG.E R8, desc[UR6][R8.64] ;  /* 0x0000000608087981 */ /* 0x000ea8000c1e1900 */
[----:B------:R-:W3:Y:S01]  /*0da0*/  LDG.E R10, desc[UR6][R10.64] ;  /* 0x000000060a0a7981 */ /* 0x000ee2000c1e1900 */
[----:B------:R-:W-:Y:S01]  /*0db0*/  IADD3 R14, PT, PT, R14, 0x1, RZ ;  /* 0x000000010e0e7810 */ /* 0x000fe20007ffe0ff */
[--C-:B0-2---:R-:W-:Y:S02]  /*0dc0*/  HADD2.F32 R13, -RZ, R8.reuse.H0_H0 ;  /* 0x20000008ff0d7230 */ /* 0x105fe40000004100 */
[----:B------:R-:W-:Y:S02]  /*0dd0*/  HADD2.F32 R15, -RZ, R8.H1_H1 ;  /* 0x30000008ff0f7230 */ /* 0x000fe40000004100 */
[----:B---3--:R-:W-:-:S02]  /*0de0*/  HADD2.F32 R12, -RZ, R10.H0_H0 ;  /* 0x2000000aff0c7230 */ /* 0x008fc40000004100 */
[C---:B------:R-:W-:Y:S01]  /*0df0*/  FMUL R17, R0.reuse, R13 ;  /* 0x0000000d00117220 */ /* 0x040fe20000400000 */
[----:B------:R-:W-:Y:S02]  /*0e00*/  HADD2.F32 R13, -RZ, R10.H1_H1 ;  /* 0x3000000aff0d7230 */ /* 0x000fe40000004100 */
[----:B------:R-:W-:Y:S01]  /*0e10*/  FMUL R16, R0, R15 ;  /* 0x0000000f00107220 */ /* 0x000fe20000400000 */
[----:B------:R-:W-:Y:S01]  /*0e20*/  FMUL R17, R12, R17 ;  /* 0x000000110c117220 */ /* 0x000fe20000400000 */
[----:B------:R-:W-:Y:S02]  /*0e30*/  IADD3 R12, P1, PT, R6, UR4, RZ ;  /* 0x00000004060c7c10 */ /* 0x000fe4000ff3e0ff */
[----:B------:R-:W-:Y:S02]  /*0e40*/  FMUL R16, R13, R16 ;  /* 0x000000100d107220 */ /* 0x000fe40000400000 */
[----:B------:R-:W-:Y:S01]  /*0e50*/  IADD3.X R13, PT, PT, R7, UR5, RZ, P1, !PT ;  /* 0x00000005070d7c10 */ /* 0x000fe20008ffe4ff */
[----:B------:R-:W-:-:S02]  /*0e60*/  IMAD.WIDE.U32 R6, R3, 0x4, R6 ;  /* 0x0000000403067825 */ /* 0x000fc400078e0006 */
[----:B------:R-:W-:Y:S02]  /*0e70*/  F2FP.F16.F32.PACK_AB R17, R16, R17 ;  /* 0x000000111011723e */ /* 0x000fe400000000ff */
[----:B------:R-:W-:-:S03]  /*0e80*/  ISETP.NE.AND P1, PT, R14, RZ, PT ;  /* 0x000000ff0e00720c */ /* 0x000fc60003f25270 */
[----:B------:R0:W-:Y:S10]  /*0e90*/  STG.E desc[UR6][R12.64], R17 ;  /* 0x000000110c007986 */ /* 0x0001f4000c101906 */
[----:B------:R-:W-:Y:S05]  /*0ea0*/  @P1 BRA `(.L_x_16) ;  /* 0xfffffffc00a81947 */ /* 0x000fea000383ffff */
.L_x_15:
[----:B------:R-:W-:Y:S05]  /*0eb0*/  BSYNC.RECONVERGENT B1 ;  /* 0x0000000000017941 */ /* 0x000fea0003800200 */
.L_x_14:
[----:B------:R-:W-:Y:S05]  /*0ec0*/  @!P0 BRA `(.L_x_13) ;  /* 0x0000000400248947 */ /* 0x000fea0003800000 */
[----:B------:R-:W1:Y:S01]  /*0ed0*/  LDC.64 R6, c[0x0][0x390] ;  /* 0x0000e400ff067b82 */ /* 0x000e620000000a00 */
[C-C-:B0-----:R-:W-:Y:S01]  /*0ee0*/  IMAD R13, R3.reuse, 0x2, R2.reuse ;  /* 0x00000002030d7824 */ /* 0x141fe200078e0202 */
[----:B------:R-:W-:Y:S01]  /*0ef0*/  IADD3 R17, PT, PT, R2, R3, RZ ;  /* 0x0000000302117210 */ /* 0x000fe20007ffe0ff */
[----:B------:R-:W-:-:S05]  /*0f00*/  IMAD R15, R3, 0x3, R2 ;  /* 0x00000003030f7824 */ /* 0x000fca00078e0202 */
[----:B------:R-:W0:Y:S08]  /*0f10*/  LDC.64 R8, c[0x0][0x380] ;  /* 0x0000e000ff087b82 */ /* 0x000e300000000a00 */
[----:B------:R-:W2:Y:S02]  /*0f20*/  LDC.64 R10, c[0x0][0x388] ;  /* 0x0000e200ff0a7b82 */ /* 0x000ea40000000a00 */
.L_x_17:
[----:B0-----:R-:W-:-:S04]  /*0f30*/  IMAD.WIDE.U32 R20, R2, 0x4, R8 ;  /* 0x0000000402147825 */ /* 0x001fc800078e0008 */
[----:B--2---:R-:W-:Y:S02]  /*0f40*/  IMAD.WIDE.U32 R22, R2, 0x4, R10 ;  /* 0x0000000402167825 */ /* 0x004fe400078e000a */
[----:B------:R-:W2:Y:S04]  /*0f50*/  LDG.E R20, desc[UR6][R20.64] ;  /* 0x0000000614147981 */ /* 0x000ea8000c1e1900 */
[----:B---3--:R-:W3:Y:S01]  /*0f60*/  LDG.E R22, desc[UR6][R22.64] ;  /* 0x0000000616167981 */ /* 0x008ee2000c1e1900 */
[--C-:B--2---:R-:W-:Y:S02]  /*0f70*/  HADD2.F32 R19, -RZ, R20.reuse.H0_H0 ;  /* 0x20000014ff137230 */ /* 0x104fe40000004100 */
[----:B------:R-:W-:Y:S02]  /*0f80*/  HADD2.F32 R25, -RZ, R20.H1_H1 ;  /* 0x30000014ff197230 */ /* 0x000fe40000004100 */
[----:B---3--:R-:W-:-:S02]  /*0f90*/  HADD2.F32 R12, -RZ, R22.H0_H0 ;  /* 0x20000016ff0c7230 */ /* 0x008fc40000004100 */
[C---:B------:R-:W-:Y:S01]  /*0fa0*/  FMUL R19, R0.reuse, R19 ;  /* 0x0000001300137220 */ /* 0x040fe20000400000 */
[----:B------:R-:W-:Y:S02]  /*0fb0*/  HADD2.F32 R14, -RZ, R22.H1_H1 ;  /* 0x30000016ff0e7230 */ /* 0x000fe40000004100 */
[----:B------:R-:W-:Y:S01]  /*0fc0*/  FMUL R25, R0, R25 ;  /* 0x0000001900197220 */ /* 0x000fe20000400000 */
[----:B------:R-:W-:-:S04]  /*0fd0*/  IMAD.WIDE.U32 R20, R17, 0x4, R8 ;  /* 0x0000000411147825 */ /* 0x000fc800078e0008 */
[----:B------:R-:W-:Y:S01]  /*0fe0*/  FMUL R12, R12, R19 ;  /* 0x000000130c0c7220 */ /* 0x000fe20000400000 */
[----:B------:R-:W-:Y:S01]  /*0ff0*/  FMUL R25, R14, R25 ;  /* 0x000000190e197220 */ /* 0x000fe20000400000 */
[----:B-1----:R-:W-:-:S04]  /*1000*/  IMAD.WIDE.U32 R18, R2, 0x4, R6 ;  /* 0x0000000402127825 */ /* 0x002fc800078e0006 */
[----:B------:R-:W-:Y:S01]  /*1010*/  F2FP.F16.F32.PACK_AB R25, R25, R12 ;  /* 0x0000000c1919723e */ /* 0x000fe200000000ff */
[----:B------:R-:W-:-:S04]  /*1020*/  IMAD.WIDE.U32 R22, R17, 0x4, R10 ;  /* 0x0000000411167825 */ /* 0x000fc800078e000a */
[----:B------:R0:W-:Y:S04]  /*1030*/  STG.E desc[UR6][R18.64], R25 ;  /* 0x0000001912007986 */ /* 0x0001e8000c101906 */
[----:B------:R-:W2:Y:S04]  /*1040*/  LDG.E R20, desc[UR6][R20.64] ;  /* 0x0000000614147981 */ /* 0x000ea8000c1e1900 */
[----:B------:R-:W3:Y:S01]  /*1050*/  LDG.E R22, desc[UR6][R22.64] ;  /* 0x0000000616167981 */ /* 0x000ee2000c1e1900 */
[----:B0-----:R-:W-:-:S04]  /*1060*/  IMAD.WIDE.U32 R18, R17, 0x4, R6 ;  /* 0x0000000411127825 */ /* 0x001fc800078e0006 */
[--C-:B--2---:R-:W-:Y:S02]  /*1070*/  HADD2.F32 R27, -RZ, R20.reuse.H0_H0 ;  /* 0x20000014ff1b7230 */ /* 0x104fe40000004100 */
[----:B------:R-:W-:Y:S02]  /*1080*/  HADD2.F32 R29, -RZ, R20.H1_H1 ;  /* 0x30000014ff1d7230 */ /* 0x000fe40000004100 */
[--C-:B---3--:R-:W-:Y:S02]  /*1090*/  HADD2.F32 R12, -RZ, R22.reuse.H0_H0 ;  /* 0x20000016ff0c7230 */ /* 0x108fe40000004100 */
[C---:B------:R-:W-:Y:S01]  /*10a0*/  FMUL R27, R0.reuse, R27 ;  /* 0x0000001b001b7220 */ /* 0x040fe20000400000 */
[----:B------:R-:W-:Y:S02]  /*10b0*/  HADD2.F32 R14, -RZ, R22.H1_H1 ;  /* 0x30000016ff0e7230 */ /* 0x000fe40000004100 */
[----:B------:R-:W-:Y:S01]  /*10c0*/  FMUL R29, R0, R29 ;  /* 0x0000001d001d7220 */ /* 0x000fe20000400000 */
[----:B------:R-:W-:-:S04]  /*10d0*/  IMAD.WIDE.U32 R20, R13, 0x4, R8 ;  /* 0x000000040d147825 */ /* 0x000fc800078e0008 */
[----:B------:R-:W-:Y:S01]  /*10e0*/  FMUL R12, R12, R27 ;  /* 0x0000001b0c0c7220 */ /* 0x000fe20000400000 */
[----:B------:R-:W-:Y:S01]  /*10f0*/  FMUL R29, R14, R29 ;  /* 0x0000001d0e1d7220 */ /* 0x000fe20000400000 */
[----:B------:R-:W-:-:S04]  /*1100*/  IMAD.WIDE.U32 R22, R13, 0x4, R10 ;  /* 0x000000040d167825 */ /* 0x000fc800078e000a */
[----:B------:R-:W-:-:S05]  /*1110*/  F2FP.F16.F32.PACK_AB R29, R29, R12 ;  /* 0x0000000c1d1d723e */ /* 0x000fca00000000ff */
        /* <DEDUP_REMOVED lines=18> */
[C---:B------:R-:W-:Y:S01]  /*1240*/  IADD3 R2, PT, PT, R3.reuse, R2, R3 ;  /* 0x0000000203027210 */ /* 0x040fe20007ffe003 */
[C---:B------:R-:W-:Y:S01]  /*1250*/  IMAD R17, R3.reuse, 0x4, R17 ;  /* 0x0000000403117824 */ /* 0x040fe200078e0211 */
[----:B------:R-:W-:Y:S01]  /*1260*/  LEA R13, R3, R13, 0x2 ;  /* 0x0000000d030d7211 */ /* 0x000fe200078e10ff */
[----:B0-----:R-:W-:Y:S01]  /*1270*/  IMAD.WIDE.U32 R18, R15, 0x4, R6 ;  /* 0x000000040f127825 */ /* 0x001fe200078e0006 */
[----:B------:R-:W-:-:S02]  /*1280*/  IADD3 R2, PT, PT, R3, R2, R3 ;  /* 0x0000000203027210 */ /* 0x000fc40007ffe003 */
[----:B------:R-:W-:Y:S02]  /*1290*/  LEA R15, R3, R15, 0x2 ;  /* 0x0000000f030f7211 */ /* 0x000fe400078e10ff */
[----:B------:R-:W-:Y:S01]  /*12a0*/  ISETP.GE.AND P0, PT, R2, R5, PT ;  /* 0x000000050200720c */ /* 0x000fe20003f06270 */
[--C-:B--2---:R-:W-:Y:S02]  /*12b0*/  HADD2.F32 R25, -RZ, R20.reuse.H0_H0 ;  /* 0x20000014ff197230 */ /* 0x104fe40000004100 */
[----:B------:R-:W-:Y:S02]  /*12c0*/  HADD2.F32 R29, -RZ, R20.H1_H1 ;  /* 0x30000014ff1d7230 */ /* 0x000fe40000004100 */
[--C-:B---3--:R-:W-:Y:S02]  /*12d0*/  HADD2.F32 R12, -RZ, R22.reuse.H0_H0 ;  /* 0x20000016ff0c7230 */ /* 0x108fe40000004100 */
[----:B------:R-:W-:Y:S01]  /*12e0*/  FMUL R25, R0, R25 ;  /* 0x0000001900197220 */ /* 0x000fe20000400000 */
[----:B------:R-:W-:-:S02]  /*12f0*/  HADD2.F32 R14, -RZ, R22.H1_H1 ;  /* 0x30000016ff0e7230 */ /* 0x000fc40000004100 */
[----:B------:R-:W-:Y:S01]  /*1300*/  FMUL R29, R0, R29 ;  /* 0x0000001d001d7220 */ /* 0x000fe20000400000 */
[----:B------:R-:W-:-:S03]  /*1310*/  FMUL R12, R12, R25 ;  /* 0x000000190c0c7220 */ /* 0x000fc60000400000 */
[----:B------:R-:W-:-:S05]  /*1320*/  FMUL R29, R14, R29 ;  /* 0x0000001d0e1d7220 */ /* 0x000fca0000400000 */
[----:B------:R-:W-:-:S05]  /*1330*/  F2FP.F16.F32.PACK_AB R29, R29, R12 ;  /* 0x0000000c1d1d723e */ /* 0x000fca00000000ff */
[----:B------:R3:W-:Y:S01]  /*1340*/  STG.E desc[UR6][R18.64], R29 ;  /* 0x0000001d12007986 */ /* 0x0007e2000c101906 */
[----:B------:R-:W-:Y:S05]  /*1350*/  @!P0 BRA `(.L_x_17) ;  /* 0xfffffff800f48947 */ /* 0x000fea000383ffff */
.L_x_13:
[----:B------:R-:W-:Y:S05]  /*1360*/  BSYNC.RECONVERGENT B0 ;  /* 0x0000000000007941 */ /* 0x000fea0003800200 */
.L_x_12:
[----:B------:R-:W1:Y:S02]  /*1370*/  LDCU UR12, c[0x0][0x398] ;  /* 0x00007300ff0c77ac */ /* 0x000e640008000800 */
[----:B-1----:R-:W-:-:S13]  /*1380*/  ISETP.GE.AND P0, PT, R4, UR12, PT ;  /* 0x0000000c04007c0c */ /* 0x002fda000bf06270 */
[----:B------:R-:W-:Y:S05]  /*1390*/  @P0 EXIT ;  /* 0x000000000000094d */ /* 0x000fea0003800000 */
[----:B------:R-:W1:Y:S01]  /*13a0*/  LDC.64 R6, c[0x0][0x390] ;  /* 0x0000e400ff067b82 */ /* 0x000e620000000a00 */
[----:B------:R-:W2:Y:S07]  /*13b0*/  LDCU UR4, c[0x0][0x360] ;  /* 0x00006c00ff0477ac */ /* 0x000eae0008000800 */
[----:B------:R-:W4:Y:S08]  /*13c0*/  LDC.64 R8, c[0x0][0x380] ;  /* 0x0000e000ff087b82 */ /* 0x000f300000000a00 */
[----:B------:R-:W0:Y:S02]  /*13d0*/  LDC.64 R2, c[0x0][0x388] ;  /* 0x0000e200ff027b82 */ /* 0x000e240000000a00 */
.L_x_18:
[----:B----4-:R-:W-:-:S04]  /*13e0*/  IMAD.WIDE R10, R4, 0x2, R8 ;  /* 0x00000002040a7825 */ /* 0x010fc800078e0208 */
[----:B0-----:R-:W-:Y:S02]  /*13f0*/  IMAD.WIDE R12, R4, 0x2, R2 ;  /* 0x00000002040c7825 */ /* 0x001fe400078e0202 */
[----:B------:R-:W4:Y:S04]  /*1400*/  LDG.E.U16 R10, desc[UR6][R10.64] ;  /* 0x000000060a0a7981 */ /* 0x000f28000c1e1500 */
[----:B------:R-:W5:Y:S01]  /*1410*/  LDG.E.U16 R12, desc[UR6][R12.64] ;  /* 0x000000060c0c7981 */ /* 0x000f62000c1e1500 */
[----:B----4-:R-:W-:Y:S02]  /*1420*/  HADD2.F32 R5, -RZ, R10.H0_H0 ;  /* 0x2000000aff057230 */ /* 0x010fe40000004100 */
[----:B-----5:R-:W-:-:S03]  /*1430*/  HADD2.F32 R14, -RZ, R12.H0_H0 ;  /* 0x2000000cff0e7230 */ /* 0x020fc60000004100 */
[----:B------:R-:W-:-:S04]  /*1440*/  FMUL R5, R0, R5 ;  /* 0x0000000500057220 */ /* 0x000fc80000400000 */
[----:B------:R-:W-:Y:S01]  /*1450*/  FMUL R5, R5, R14 ;  /* 0x0000000e05057220 */ /* 0x000fe20000400000 */
[C---:B-1----:R-:W-:Y:S01]  /*1460*/  IMAD.WIDE R14, R4.reuse, 0x2, R6 ;  /* 0x00000002040e7825 */ /* 0x042fe200078e0206 */
[----:B--2---:R-:W-:-:S03]  /*1470*/  IADD3 R4, PT, PT, R4, UR4, RZ ;  /* 0x0000000404047c10 */ /* 0x004fc6000fffe0ff */
[----:B------:R-:W-:Y:S02]  /*1480*/  F2FP.F16.F32.PACK_AB R5, RZ, R5 ;  /* 0x00000005ff05723e */ /* 0x000fe400000000ff */
[----:B------:R-:W-:-:S03]  /*1490*/  ISETP.GE.AND P0, PT, R4, UR12, PT ;  /* 0x0000000c04007c0c */ /* 0x000fc6000bf06270 */
[----:B------:R0:W-:Y:S10]  /*14a0*/  STG.E.U16 desc[UR6][R14.64], R5 ;  /* 0x000000050e007986 */ /* 0x0001f4000c101506 */
[----:B------:R-:W-:Y:S05]  /*14b0*/  @!P0 BRA `(.L_x_18) ;  /* 0xfffffffc00c88947 */ /* 0x000fea000383ffff */
[----:B------:R-:W-:Y:S05]  /*14c0*/  EXIT ;  /* 0x000000000000794d */ /* 0x000fea0003800000 */
        .weak           $__internal_0_$__cuda_sm3x_div_rn_noftz_f32_slowpath
        .type           $__internal_0_$__cuda_sm3x_div_rn_noftz_f32_slowpath,@function
        .size           $__internal_0_$__cuda_sm3x_div_rn_noftz_f32_slowpath,(.L_x_84 - $__internal_0_$__cuda_sm3x_div_rn_noftz_f32_slowpath)
$__internal_0_$__cuda_sm3x_div_rn_noftz_f32_slowpath:
[----:B------:R-:W-:Y:S01]  /*14d0*/  SHF.R.U32.HI R8, RZ, 0x17, R3 ;  /* 0x00000017ff087819 */ /* 0x000fe20000011603 */
[--C-:B------:R-:W-:Y:S01]  /*14e0*/  IMAD.MOV.U32 R10, RZ, RZ, R0.reuse ;  /* 0x000000ffff0a7224 */ /* 0x100fe200078e0000 */
[----:B------:R-:W-:Y:S02]  /*14f0*/  SHF.R.U32.HI R7, RZ, 0x17, R0 ;  /* 0x00000017ff077819 */ /* 0x000fe40000011600 */
[----:B------:R-:W-:Y:S02]  /*1500*/  LOP3.LUT R9, R8, 0xff, RZ, 0xc0, !PT ;  /* 0x000000ff08097812 */ /* 0x000fe400078ec0ff */
[----:B------:R-:W-:Y:S02]  /*1510*/  LOP3.LUT R8, R7, 0xff, RZ, 0xc0, !PT ;  /* 0x000000ff07087812 */ /* 0x000fe400078ec0ff */
[----:B------:R-:W-:Y:S02]  /*1520*/  IADD3 R13, PT, PT, R9, -0x1, RZ ;  /* 0xffffffff090d7810 */ /* 0x000fe40007ffe0ff */
[----:B------:R-:W-:-:S02]  /*1530*/  IADD3 R12, PT, PT, R8, -0x1, RZ ;  /* 0xffffffff080c7810 */ /* 0x000fc40007ffe0ff */
[----:B------:R-:W-:Y:S02]  /*1540*/  ISETP.GT.U32.AND P0, PT, R13, 0xfd, PT ;  /* 0x000000fd0d00780c */ /* 0x000fe40003f04070 */
[----:B------:R-:W-:Y:S02]  /*1550*/  MOV R11, R3 ;  /* 0x00000003000b7202 */ /* 0x000fe40000000f00 */
[----:B------:R-:W-:-:S13]  /*1560*/  ISETP.GT.U32.OR P0, PT, R12, 0xfd, P0 ;  /* 0x000000fd0c00780c */ /* 0x000fda0000704470 */
[----:B------:R-:W-:Y:S01]  /*1570*/  @!P0 MOV R7, RZ ;  /* 0x000000ff00078202 */ /* 0x000fe20000000f00 */
[----:B------:R-:W-:Y:S06]  /*1580*/  @!P0 BRA `(.L_x_19) ;  /* 0x00000000005c8947 */ /* 0x000fec0003800000 */
[----:B------:R-:W-:Y:S02]  /*1590*/  FSETP.GTU.FTZ.AND P0, PT, |R0|, +INF , PT ;  /* 0x7f8000000000780b */ /* 0x000fe40003f1c200 */
[----:B------:R-:W-:-:S04]  /*15a0*/  FSETP.GTU.FTZ.AND P1, PT, |R3|, +INF , PT ;  /* 0x7f8000000300780b */ /* 0x000fc80003f3c200 */
[----:B------:R-:W-:-:S13]  /*15b0*/  PLOP3.LUT P0, PT, P0, P1, PT, 0xf8, 0x8f ;  /* 0x00000000008f781c */ /* 0x000fda0000703f70 */
[----:B------:R-:W-:Y:S05]  /*15c0*/  @P0 BRA `(.L_x_20) ;  /* 0x0000000400440947 */ /* 0x000fea0003800000 */
[----:B------:R-:W-:-:S13]  /*15d0*/  LOP3.LUT P0, RZ, R11, 0x7fffffff, R10, 0xc8, !PT ;  /* 0x7fffffff0bff7812 */ /* 0x000fda000780c80a */
[----:B------:R-:W-:Y:S05]  /*15e0*/  @!P0 BRA `(.L_x_21) ;  /* 0x0000000400348947 */ /* 0x000fea0003800000 */
[C---:B------:R-:W-:Y:S02]  /*15f0*/  FSETP.NEU.FTZ.AND P3, PT, |R0|.reuse, +INF , PT ;  /* 0x7f8000000000780b */ /* 0x040fe40003f7d200 */
[----:B------:R-:W-:Y:S02]  /*1600*/  FSETP.NEU.FTZ.AND P1, PT, |R3|, +INF , PT ;  /* 0x7f8000000300780b */ /* 0x000fe40003f3d200 */
[----:B------:R-:W-:-:S11]  /*1610*/  FSETP.NEU.FTZ.AND P0, PT, |R0|, +INF , PT ;  /* 0x7f8000000000780b */ /* 0x000fd60003f1d200 */
[----:B------:R-:W-:Y:S05]  /*1620*/  @!P1 BRA !P3, `(.L_x_21) ;  /* 0x0000000400249947 */ /* 0x000fea0005800000 */
[----:B------:R-:W-:-:S04]  /*1630*/  LOP3.LUT P3, RZ, R10, 0x7fffffff, RZ, 0xc0, !PT ;  /* 0x7fffffff0aff7812 */ /* 0x000fc8000786c0ff */
[----:B------:R-:W-:-:S13]  /*1640*/  PLOP3.LUT P1, PT, P1, P3, PT, 0x2f, 0xf2 ;  /* 0x0000000000f2781c */ /* 0x000fda0000f26577 */
[----:B------:R-:W-:Y:S05]  /*1650*/  @P1 BRA `(.L_x_22) ;  /* 0x0000000400101947 */ /* 0x000fea0003800000 */
[----:B------:R-:W-:-:S04]  /*1660*/  LOP3.LUT P1, RZ, R11, 0x7fffffff, RZ, 0xc0, !PT ;  /* 0x7fffffff0bff7812 */ /* 0x000fc8000782c0ff */
[----:B------:R-:W-:-:S13]  /*1670*/  PLOP3.LUT P0, PT, P0, P1, PT, 0x2f, 0xf2 ;  /* 0x0000000000f2781c */ /* 0x000fda0000702577 */
[----:B------:R-:W-:Y:S05]  /*1680*/  @P0 BRA `(.L_x_23) ;  /* 0x0000000000f80947 */ /* 0x000fea0003800000 */
[----:B------:R-:W-:Y:S02]  /*1690*/  ISETP.GE.AND P0, PT, R12, RZ, PT ;  /* 0x000000ff0c00720c */ /* 0x000fe40003f06270 */
[----:B------:R-:W-:-:S11]  /*16a0*/  ISETP.GE.AND P1, PT, R13, RZ, PT ;  /* 0x000000ff0d00720c */ /* 0x000fd60003f26270 */
[----:B------:R-:W-:Y:S01]  /*16b0*/  @P0 MOV R7, RZ ;  /* 0x000000ff00070202 */ /* 0x000fe20000000f00 */
[----:B------:R-:W-:Y:S02]  /*16c0*/  @!P0 IMAD.MOV.U32 R7, RZ, RZ, -0x40 ;  /* 0xffffffc0ff078424 */ /* 0x000fe400078e00ff */
[----:B------:R-:W-:Y:S01]  /*16d0*/  @!P0 FFMA R10, R0, 1.84467440737095516160e+19, RZ ;  /* 0x5f800000000a8823 */ /* 0x000fe200000000ff */
[----:B------:R-:W-:Y:S02]  /*16e0*/  @!P1 FFMA R11, R3, 1.84467440737095516160e+19, RZ ;  /* 0x5f800000030b9823 */ /* 0x000fe400000000ff */
[----:B------:R-:W-:-:S07]  /*16f0*/  @!P1 IADD3 R7, PT, PT, R7, 0x40, RZ ;  /* 0x0000004007079810 */ /* 0x000fce0007ffe0ff */
.L_x_19:
[----:B------:R-:W-:Y:S02]  /*1700*/  LEA R0, R9, 0xc0800000, 0x17 ;  /* 0xc080000009007811 */ /* 0x000fe400078eb8ff */
[----:B------:R-:W-:Y:S02]  /*1710*/  IADD3 R8, PT, PT, R8, -0x7f, RZ ;  /* 0xffffff8108087810 */ /* 0x000fe40007ffe0ff */
[----:B------:R-:W-:-:S03]  /*1720*/  IADD3 R11, PT, PT, -R0, R11, RZ ;  /* 0x0000000b000b7210 */ /* 0x000fc60007ffe1ff */
[C---:B------:R-:W-:Y:S01]  /*1730*/  IMAD R0, R8.reuse, -0x800000, R10 ;  /* 0xff80000008007824 */ /* 0x040fe200078e020a */
[----:B------:R-:W0:Y:S01]  /*1740*/  MUFU.RCP R3, R11 ;  /* 0x0000000b00037308 */ /* 0x000e220000001000 */
[----:B------:R-:W-:Y:S01]  /*1750*/  FADD.FTZ R13, -R11, -RZ ;  /* 0x800000ff0b0d7221 */ /* 0x000fe20000010100 */
[----:B------:R-:W-:-:S05]  /*1760*/  IADD3 R8, PT, PT, R8, 0x7f, -R9 ;  /* 0x0000007f08087810 */ /* 0x000fca0007ffe809 */
[----:B------:R-:W-:Y:S02]  /*1770*/  IMAD.IADD R8, R8, 0x1, R7 ;  /* 0x0000000108087824 */ /* 0x000fe400078e0207 */
[----:B0-----:R-:W-:-:S04]  /*1780*/  FFMA R12, R3, R13, 1 ;  /* 0x3f800000030c7423 */ /* 0x001fc8000000000d */
[----:B------:R-:W-:-:S04]  /*1790*/  FFMA R12, R3, R12, R3 ;  /* 0x0000000c030c7223 */ /* 0x000fc80000000003 */
[----:B------:R-:W-:-:S04]  /*17a0*/  FFMA R3, R0, R12, RZ ;  /* 0x0000000c00037223 */ /* 0x000fc800000000ff */
[----:B------:R-:W-:-:S04]  /*17b0*/  FFMA R10, R13, R3, R0 ;  /* 0x000000030d0a7223 */ /* 0x000fc80000000000 */
[----:B------:R-:W-:-:S04]  /*17c0*/  FFMA R15, R12, R10, R3 ;  /* 0x0000000a0c0f7223 */ /* 0x000fc80000000003 */
[----:B------:R-:W-:-:S04]  /*17d0*/  FFMA R10, R13, R15, R0 ;  /* 0x0000000f0d0a7223 */ /* 0x000fc80000000000 */
[----:B------:R-:W-:-:S05]  /*17e0*/  FFMA R0, R12, R10, R15 ;  /* 0x0000000a0c007223 */ /* 0x000fca000000000f */
[----:B------:R-:W-:-:S04]  /*17f0*/  SHF.R.U32.HI R3, RZ, 0x17, R0 ;  /* 0x00000017ff037819 */ /* 0x000fc80000011600 */
[----:B------:R-:W-:-:S04]  /*1800*/  LOP3.LUT R3, R3, 0xff, RZ, 0xc0, !PT ;  /* 0x000000ff03037812 */ /* 0x000fc800078ec0ff */
[----:B------:R-:W-:-:S04]  /*1810*/  IADD3 R9, PT, PT, R3, R8, RZ ;  /* 0x0000000803097210 */ /* 0x000fc80007ffe0ff */
[----:B------:R-:W-:-:S04]  /*1820*/  IADD3 R3, PT, PT, R9, -0x1, RZ ;  /* 0xffffffff09037810 */ /* 0x000fc80007ffe0ff */
[----:B------:R-:W-:-:S13]  /*1830*/  ISETP.GE.U32.AND P0, PT, R3, 0xfe, PT ;  /* 0x000000fe0300780c */ /* 0x000fda0003f06070 */
[----:B------:R-:W-:Y:S05]  /*1840*/  @!P0 BRA `(.L_x_24) ;  /* 0x0000000000808947 */ /* 0x000fea0003800000 */
[----:B------:R-:W-:-:S13]  /*1850*/  ISETP.GT.AND P0, PT, R9, 0xfe, PT ;  /* 0x000000fe0900780c */ /* 0x000fda0003f04270 */
[----:B------:R-:W-:Y:S05]  /*1860*/  @P0 BRA `(.L_x_25) ;  /* 0x00000000006c0947 */ /* 0x000fea0003800000 */
[----:B------:R-:W-:-:S13]  /*1870*/  ISETP.GE.AND P0, PT, R9, 0x1, PT ;  /* 0x000000010900780c */ /* 0x000fda0003f06270 */
[----:B------:R-:W-:Y:S05]  /*1880*/  @P0 BRA `(.L_x_26) ;  /* 0x0000000000980947 */ /* 0x000fea0003800000 */
[----:B------:R-:W-:Y:S02]  /*1890*/  ISETP.GE.AND P0, PT, R9, -0x18, PT ;  /* 0xffffffe80900780c */ /* 0x000fe40003f06270 */
[----:B------:R-:W-:-:S11]  /*18a0*/  LOP3.LUT R0, R0, 0x80000000, RZ, 0xc0, !PT ;  /* 0x8000000000007812 */ /* 0x000fd600078ec0ff */
[----:B------:R-:W-:Y:S05]  /*18b0*/  @!P0 BRA `(.L_x_26) ;  /* 0x00000000008c8947 */ /* 0x000fea0003800000 */
[CCC-:B------:R-:W-:Y:S01]  /*18c0*/  FFMA.RZ R3, R12.reuse, R10.reuse, R15.reuse ;  /* 0x0000000a0c037223 */ /* 0x1c0fe2000000c00f */
[CCC-:B------:R-:W-:Y:S01]  /*18d0*/  FFMA.RM R8, R12.reuse, R10.reuse, R15.reuse ;  /* 0x0000000a0c087223 */ /* 0x1c0fe2000000400f */
[C---:B------:R-:W-:Y:S02]  /*18e0*/  ISETP.NE.AND P3, PT, R9.reuse, RZ, PT ;  /* 0x000000ff0900720c */ /* 0x040fe40003f65270 */
[----:B------:R-:W-:Y:S02]  /*18f0*/  ISETP.NE.AND P1, PT, R9, RZ, PT ;  /* 0x000000ff0900720c */ /* 0x000fe40003f25270 */
[----:B------:R-:W-:Y:S01]  /*1900*/  LOP3.LUT R7, R3, 0x7fffff, RZ, 0xc0, !PT ;  /* 0x007fffff03077812 */ /* 0x000fe200078ec0ff */
[----:B------:R-:W-:Y:S01]  /*1910*/  FFMA.RP R3, R12, R10, R15 ;  /* 0x0000000a0c037223 */ /* 0x000fe2000000800f */
[----:B------:R-:W-:Y:S01]  /*1920*/  IADD3 R10, PT, PT, R9, 0x20, RZ ;  /* 0x00000020090a7810 */ /* 0x000fe20007ffe0ff */
[----:B------:R-:W-:Y:S01]  /*1930*/  IMAD.MOV R9, RZ, RZ, -R9 ;  /* 0x000000ffff097224 */ /* 0x000fe200078e0a09 */
[----:B------:R-:W-:-:S02]  /*1940*/  LOP3.LUT R7, R7, 0x800000, RZ, 0xfc, !PT ;  /* 0x0080000007077812 */ /* 0x000fc400078efcff */
[----:B------:R-:W-:Y:S02]  /*1950*/  FSETP.NEU.FTZ.AND P0, PT, R3, R8, PT ;  /* 0x000000080300720b */ /* 0x000fe40003f1d000 */
[----:B------:R-:W-:Y:S02]  /*1960*/  SHF.L.U32 R10, R7, R10, RZ ;  /* 0x0000000a070a7219 */ /* 0x000fe400000006ff */
[----:B------:R-:W-:Y:S02]  /*1970*/  SEL R8, R9, RZ, P3 ;  /* 0x000000ff09087207 */ /* 0x000fe40001800000 */
[----:B------:R-:W-:Y:S02]  /*1980*/  ISETP.NE.AND P1, PT, R10, RZ, P1 ;  /* 0x000000ff0a00720c */ /* 0x000fe40000f25270 */
[----:B------:R-:W-:Y:S02]  /*1990*/  SHF.R.U32.HI R8, RZ, R8, R7 ;  /* 0x00000008ff087219 */ /* 0x000fe40000011607 */
[----:B------:R-:W-:-:S02]  /*19a0*/  PLOP3.LUT P0, PT, P0, P1, PT, 0xf8, 0x8f ;  /* 0x00000000008f781c */ /* 0x000fc40000703f70 */
[----:B------:R-:W-:Y:S02]  /*19b0*/  SHF.R.U32.HI R10, RZ, 0x1, R8 ;  /* 0x00000001ff0a7819 */ /* 0x000fe40000011608 */
[----:B------:R-:W-:-:S04]  /*19c0*/  SEL R3, RZ, 0x1, !P0 ;  /* 0x00000001ff037807 */ /* 0x000fc80004000000 */
[----:B------:R-:W-:-:S04]  /*19d0*/  LOP3.LUT R3, R3, 0x1, R10, 0xf8, !PT ;  /* 0x0000000103037812 */ /* 0x000fc800078ef80a */
[----:B------:R-:W-:-:S04]  /*19e0*/  LOP3.LUT R3, R3, R8, RZ, 0xc0, !PT ;  /* 0x0000000803037212 */ /* 0x000fc800078ec0ff */
[----:B------:R-:W-:-:S04]  /*19f0*/  IADD3 R3, PT, PT, R10, R3, RZ ;  /* 0x000000030a037210 */ /* 0x000fc80007ffe0ff */
[----:B------:R-:W-:Y:S01]  /*1a00*/  LOP3.LUT R0, R3, R0, RZ, 0xfc, !PT ;  /* 0x0000000003007212 */ /* 0x000fe200078efcff */
[----:B------:R-:W-:Y:S06]  /*1a10*/  BRA `(.L_x_26) ;  /* 0x0000000000347947 */ /* 0x000fec0003800000 */
.L_x_25:
[----:B------:R-:W-:-:S04]  /*1a20*/  LOP3.LUT R0, R0, 0x80000000, RZ, 0xc0, !PT ;  /* 0x8000000000007812 */ /* 0x000fc800078ec0ff */
[----:B------:R-:W-:Y:S01]  /*1a30*/  LOP3.LUT R0, R0, 0x7f800000, RZ, 0xfc, !PT ;  /* 0x7f80000000007812 */ /* 0x000fe200078efcff */
[----:B------:R-:W-:Y:S06]  /*1a40*/  BRA `(.L_x_26) ;  /* 0x0000000000287947 */ /* 0x000fec0003800000 */
.L_x_24:
[----:B------:R-:W-:Y:S01]  /*1a50*/  LEA R0, R8, R0, 0x17 ;  /* 0x0000000008007211 */ /* 0x000fe200078eb8ff */
[----:B------:R-:W-:Y:S06]  /*1a60*/  BRA `(.L_x_26) ;  /* 0x0000000000207947 */ /* 0x000fec0003800000 */
.L_x_23:
[----:B------:R-:W-:-:S04]  /*1a70*/  LOP3.LUT R0, R11, 0x80000000, R10, 0x48, !PT ;  /* 0x800000000b007812 */ /* 0x000fc800078e480a */
[----:B------:R-:W-:Y:S01]  /*1a80*/  LOP3.LUT R0, R0, 0x7f800000, RZ, 0xfc, !PT ;  /* 0x7f80000000007812 */ /* 0x000fe200078efcff */
[----:B------:R-:W-:Y:S06]  /*1a90*/  BRA `(.L_x_26) ;  /* 0x0000000000147947 */ /* 0x000fec0003800000 */
.L_x_22:
[----:B------:R-:W-:Y:S01]  /*1aa0*/  LOP3.LUT R0, R11, 0x80000000, R10, 0x48, !PT ;  /* 0x800000000b007812 */ /* 0x000fe200078e480a */
[----:B------:R-:W-:Y:S06]  /*1ab0*/  BRA `(.L_x_26) ;  /* 0x00000000000c7947 */ /* 0x000fec0003800000 */
.L_x_21:
[----:B------:R-:W0:Y:S01]  /*1ac0*/  MUFU.RSQ R0, -QNAN ;  /* 0xffc0000000007908 */ /* 0x000e220000001400 */
[----:B------:R-:W-:Y:S05]  /*1ad0*/  BRA `(.L_x_26) ;  /* 0x0000000000047947 */ /* 0x000fea0003800000 */
.L_x_20:
[----:B------:R-:W-:-:S07]  /*1ae0*/  FADD.FTZ R0, R0, R3 ;  /* 0x0000000300007221 */ /* 0x000fce0000010000 */
.L_x_26:
[----:B------:R-:W-:-:S04]  /*1af0*/  HFMA2 R7, -RZ, RZ, 0, 0 ;  /* 0x00000000ff077431 */ /* 0x000fc800000001ff */
[----:B0-----:R-:W-:Y:S05]  /*1b00*/  RET.REL.NODEC R6 `(_Z21row_rmsnorm_pure_fp16ILi128EEvPK6__halfS2_PS0_if) ;  /* 0xffffffe4063c7950 */ /* 0x001fea0003c3ffff */
.L_x_27:
[----:B------:R-:W-:-:S00]  /*1b10*/  BRA `(.L_x_27) ;  /* 0xfffffffc00fc7947 */ /* 0x000fc0000383ffff */
[----:B------:R-:W-:-:S00]  /*1b20*/  NOP ;  /* 0x0000000000007918 */ /* 0x000fc00000000000 */
        /* <DEDUP_REMOVED lines=13> */
.L_x_84:


//--------------------- .text._Z15row_rmsnorm_f32ILi128EEvPfS0_S0_if --------------------------
	.section	.text._Z15row_rmsnorm_f32ILi128EEvPfS0_S0_if,"ax",@progbits
	.align	128
        .global         _Z15row_rmsnorm_f32ILi128EEvPfS0_S0_if
        .type           _Z15row_rmsnorm_f32ILi128EEvPfS0_S0_if,@function
        .size           _Z15row_rmsnorm_f32ILi128EEvPfS0_S0_if,(.L_x_85 - _Z15row_rmsnorm_f32ILi128EEvPfS0_S0_if)
        .other          _Z15row_rmsnorm_f32ILi128EEvPfS0_S0_if,@"STO_CUDA_ENTRY STV_DEFAULT"
_Z15row_rmsnorm_f32ILi128EEvPfS0_S0_if:
.text._Z15row_rmsnorm_f32ILi128EEvPfS0_S0_if:
[----:B------:R-:W-:Y:S08]  /*0000*/  LDC R1, c[0x0][0x37c] ;  /* 0x0000df00ff017b82 */ /* 0x000ff00000000800 */
[----:B------:R-:W0:Y:S01]  /*0010*/  LDC R6, c[0x0][0x398] ;  /* 0x0000e600ff067b82 */ /* 0x000e220000000800 */
[----:B------:R-:W1:Y:S01]  /*0020*/  S2R R4, SR_TID.X ;  /* 0x0000000000047919 */ /* 0x000e620000002100 */
[----:B------:R-:W2:Y:S01]  /*0030*/  LDCU.64 UR6, c[0x0][0x358] ;  /* 0x00006b00ff0677ac */ /* 0x000ea20008000a00 */
[----:B------:R-:W-:Y:S01]  /*0040*/  BSSY.RECONVERGENT B0, `(.L_x_28) ;  /* 0x000005d000007945 */ /* 0x000fe20003800200 */
[----:B------:R-:W-:Y:S01]  /*0050*/  HFMA2 R24, -RZ, RZ, 0, 0 ;  /* 0x00000000ff187431 */ /* 0x000fe200000001ff */
[----:B0-----:R-:W-:-:S04]  /*0060*/  SHF.R.S32.HI R3, RZ, 0x1f, R6 ;  /* 0x0000001fff037819 */ /* 0x001fc80000011406 */
[----:B------:R-:W-:-:S04]  /*0070*/  LEA.HI R3, R3, R6, RZ, 0x2 ;  /* 0x0000000603037211 */ /* 0x000fc800078f10ff */
[----:B------:R-:W-:-:S04]  /*0080*/  SHF.R.S32.HI R5, RZ, 0x2, R3 ;  /* 0x00000002ff057819 */ /* 0x000fc80000011403 */
[----:B-1----:R-:W-:-:S13]  /*0090*/  ISETP.GE.AND P0, PT, R4, R5, PT ;  /* 0x000000050400720c */ /* 0x002fda0003f06270 */
[----:B--2---:R-:W-:Y:S05]  /*00a0*/  @P0 BRA `(.L_x_29) ;  /* 0x0000000400580947 */ /* 0x004fea0003800000 */
[----:B------:R-:W0:Y:S01]  /*00b0*/  LDC R0, c[0x0][0x360] ;  /* 0x0000d800ff007b82 */ /* 0x000e220000000800 */
[----:B------:R-:W-:Y:S01]  /*00c0*/  BSSY.RECONVERGENT B1, `(.L_x_30) ;  /* 0x0000030000017945 */ /* 0x000fe20003800200 */
[----:B------:R-:W-:Y:S01]  /*00d0*/  MOV R24, RZ ;  /* 0x000000ff00187202 */ /* 0x000fe20000000f00 */
[----:B0-----:R-:W0:Y:S01]  /*00e0*/  I2F.U32.RP R10, R0 ;  /* 0x00000000000a7306 */ /* 0x001e220000209000 */
[----:B------:R-:W-:Y:S02]  /*00f0*/  IADD3 R8, PT, PT, R4, R0, RZ ;  /* 0x0000000004087210 */ /* 0x000fe40007ffe0ff */
[----:B------:R-:W-:Y:S02]  /*0100*/  ISETP.NE.U32.AND P2, PT, R0, RZ, PT ;  /* 0x000000ff0000720c */ /* 0x000fe40003f45070 */
[----:B------:R-:W-:Y:S02]  /*0110*/  ISETP.GE.U32.AND P0, PT, R8, R5, PT ;  /* 0x000000050800720c */ /* 0x000fe40003f06070 */
[----:B------:R-:W-:-:S02]  /*0120*/  VIMNMX.U32 R7, PT, PT, R5, R8, !PT ;  /* 0x0000000805077248 */ /* 0x000fc40007fe0000 */
[----:B------:R-:W-:-:S04]  /*0130*/  SEL R9, RZ, 0x1, P0 ;  /* 0x00000001ff097807 */ /* 0x000fc80000000000 */
[----:B------:R-:W-:Y:S01]  /*0140*/  IADD3 R7, PT, PT, R7, -R8, -R9 ;  /* 0x8000000807077210 */ /* 0x000fe20007ffe809 */
[----:B0-----:R-:W0:Y:S02]  /*0150*/  MUFU.RCP R10, R10 ;  /* 0x0000000a000a7308 */ /* 0x001e240000001000 */
[----:B0-----:R-:W-:-:S06]  /*0160*/  IADD3 R2, PT, PT, R10, 0xffffffe, RZ ;  /* 0x0ffffffe0a027810 */ /* 0x001fcc0007ffe0ff */
[----:B------:R0:W1:Y:S02]  /*0170*/  F2I.FTZ.U32.TRUNC.NTZ R3, R2 ;  /* 0x0000000200037305 */ /* 0x000064000021f000 */
[----:B0-----:R-:W-:Y:S01]  /*0180*/  MOV R2, RZ ;  /* 0x000000ff00027202 */ /* 0x001fe20000000f00 */
[----:B-1----:R-:W-:-:S04]  /*0190*/  IMAD.MOV R11, RZ, RZ, -R3 ;  /* 0x000000ffff0b7224 */ /* 0x002fc800078e0a03 */
[----:B------:R-:W-:-:S04]  /*01a0*/  IMAD R11, R11, R0, RZ ;  /* 0x000000000b0b7224 */ /* 0x000fc800078e02ff */
[----:B------:R-:W-:-:S06]  /*01b0*/  IMAD.HI.U32 R10, R3, R11, R2 ;  /* 0x0000000b030a7227 */ /* 0x000fcc00078e0002 */
[----:B------:R-:W-:-:S04]  /*01c0*/  IMAD.HI.U32 R10, R10, R7, RZ ;  /* 0x000000070a0a7227 */ /* 0x000fc800078e00ff */
[----:B------:R-:W-:-:S04]  /*01d0*/  IMAD.MOV R2, RZ, RZ, -R10 ;  /* 0x000000ffff027224 */ /* 0x000fc800078e0a0a */
[----:B------:R-:W-:-:S05]  /*01e0*/  IMAD R7, R0, R2, R7 ;  /* 0x0000000200077224 */ /* 0x000fca00078e0207 */
[----:B------:R-:W-:-:S13]  /*01f0*/  ISETP.GE.U32.AND P0, PT, R7, R0, PT ;  /* 0x000000000700720c */ /* 0x000fda0003f06070 */
[-C--:B------:R-:W-:Y:S02]  /*0200*/  @P0 IADD3 R7, PT, PT, R7, -R0.reuse, RZ ;  /* 0x8000000007070210 */ /* 0x080fe40007ffe0ff */
[----:B------:R-:W-:Y:S02]  /*0210*/  @P0 IADD3 R10, PT, PT, R10, 0x1, RZ ;  /* 0x000000010a0a0810 */ /* 0x000fe40007ffe0ff */
[----:B------:R-:W-:Y:S01]  /*0220*/  ISETP.GE.U32.AND P1, PT, R7, R0, PT ;  /* 0x000000000700720c */ /* 0x000fe20003f26070 */
[----:B------:R-:W-:-:S12]  /*0230*/  IMAD.MOV.U32 R7, RZ, RZ, R4 ;  /* 0x000000ffff077224 */ /* 0x000fd800078e0004 */
[----:B------:R-:W-:Y:S01]  /*0240*/  @P1 VIADD R10, R10, 0x1 ;  /* 0x000000010a0a1836 */ /* 0x000fe20000000000 */
[----:B------:R-:W-:-:S04]  /*0250*/  @!P2 LOP3.LUT R10, RZ, R0, RZ, 0x33, !PT ;  /* 0x00000000ff0aa212 */ /* 0x000fc800078e33ff */
[----:B------:R-:W-:-:S04]  /*0260*/  IADD3 R9, PT, PT, R9, R10, RZ ;  /* 0x0000000a09097210 */ /* 0x000fc80007ffe0ff */
[C---:B------:R-:W-:Y:S02]  /*0270*/  LOP3.LUT R2, R9.reuse, 0x3, RZ, 0xc0, !PT ;  /* 0x0000000309027812 */ /* 0x040fe400078ec0ff */
[----:B------:R-:W-:Y:S02]  /*0280*/  ISETP.GE.U32.AND P1, PT, R9, 0x3, PT ;  /* 0x000000030900780c */ /* 0x000fe40003f26070 */
[----:B------:R-:W-:-:S13]  /*0290*/  ISETP.NE.AND P0, PT, R2, 0x3, PT ;  /* 0x000000030200780c */ /* 0x000fda0003f05270 */
[----:B------:R-:W-:Y:S05]  /*02a0*/  @!P0 BRA `(.L_x_31) ;  /* 0x0000000000448947 */ /* 0x000fea0003800000 */
[----:B------:R-:W0:Y:S01]  /*02b0*/  LDC.64 R2, c[0x0][0x380] ;  /* 0x0000e000ff027b82 */ /* 0x000e220000000a00 */
[----:B------:R-:W-:Y:S02]  /*02c0*/  IADD3 R7, PT, PT, R9, 0x1, RZ ;  /* 0x0000000109077810 */ /* 0x000fe40007ffe0ff */
[----:B------:R-:W-:Y:S02]  /*02d0*/  MOV R24, RZ ;  /* 0x000000ff00187202 */ /* 0x000fe40000000f00 */
[----:B------:R-:W-:Y:S01]  /*02e0*/  LOP3.LUT R8, R7, 0x3, RZ, 0xc0, !PT ;  /* 0x0000000307087812 */ /* 0x000fe200078ec0ff */
[----:B------:R-:W-:-:S03]  /*02f0*/  IMAD.MOV.U32 R7, RZ, RZ, R4 ;  /* 0x000000ffff077224 */ /* 0x000fc600078e0004 */
[----:B------:R-:W-:Y:S01]  /*0300*/  IADD3 R12, PT, PT, -R8, RZ, RZ ;  /* 0x000000ff080c7210 */ /* 0x000fe20007ffe1ff */
[----:B0-----:R-:W-:-:S07]  /*0310*/  IMAD.WIDE.U32 R2, R4, 0x10, R2 ;  /* 0x0000001004027825 */ /* 0x001fce00078e0002 */
.L_x_32:
[----:B------:R0:W2:Y:S01]  /*0320*/  LDG.E.128 R8, desc[UR6][R2.64] ;  /* 0x0000000602087981 */ /* 0x0000a2000c1e1d00 */
[----:B------:R-:W-:Y:S01]  /*0330*/  IADD3 R12, PT, PT, R12, 0x1, RZ ;  /* 0x000000010c0c7810 */ /* 0x000fe20007ffe0ff */
[----:B------:R-:W-:-:S03]  /*0340*/  IMAD.IADD R7, R0, 0x1, R7 ;  /* 0x0000000100077824 */ /* 0x000fc600078e0207 */
[----:B------:R-:W-:Y:S01]  /*0350*/  ISETP.NE.AND P0, PT, R12, RZ, PT ;  /* 0x000000ff0c00720c */ /* 0x000fe20003f05270 */
[----:B0-----:R-:W-:-:S04]  /*0360*/  IMAD.WIDE.U32 R2, R0, 0x10, R2 ;  /* 0x0000001000027825 */ /* 0x001fc800078e0002 */
[----:B--2---:R-:W-:-:S04]  /*0370*/  FFMA R8, R8, R8, R24 ;  /* 0x0000000808087223 */ /* 0x004fc80000000018 */
[----:B------:R-:W-:-:S04]  /*0380*/  FFMA R9, R9, R9, R8 ;  /* 0x0000000909097223 */ /* 0x000fc80000000008 */
[----:B------:R-:W-:-:S04]  /*0390*/  FFMA R10, R10, R10, R9 ;  /* 0x0000000a0a0a7223 */ /* 0x000fc80000000009 */
[----:B------:R-:W-:Y:S01]  /*03a0*/  FFMA R24, R11, R11, R10 ;  /* 0x0000000b0b187223 */ /* 0x000fe2000000000a */
[----:B------:R-:W-:Y:S06]  /*03b0*/  @P0 BRA `(.L_x_32) ;  /* 0xfffffffc00d80947 */ /* 0x000fec000383ffff */
.L_x_31:
[----:B------:R-:W-:Y:S05]  /*03c0*/  BSYNC.RECONVERGENT B1 ;  /* 0x0000000000017941 */ /* 0x000fea0003800200 */
.L_x_30:
[----:B------:R-:W-:Y:S05]  /*03d0*/  @!P1 BRA `(.L_x_29) ;  /* 0x00000000008c9947 */ /* 0x000fea0003800000 */
[----:B------:R-:W0:Y:S01]  /*03e0*/  LDC.64 R2, c[0x0][0x380] ;  /* 0x0000e000ff027b82 */ /* 0x000e220000000a00 */
[C---:B------:R-:W-:Y:S01]  /*03f0*/  LEA R25, R0.reuse, R7, 0x1 ;  /* 0x0000000700197211 */ /* 0x040fe200078e08ff */
[----:B------:R-:W-:Y:S01]  /*0400*/  IMAD R26, R0, 0x3, R7 ;  /* 0x00000003001a7824 */ /* 0x000fe200078e0207 */
[----:B------:R-:W-:-:S07]  /*0410*/  IADD3 R27, PT, PT, R7, R0, RZ ;  /* 0x00000000071b7210 */ /* 0x000fce0007ffe0ff */
.L_x_33:
[----:B0-----:R-:W-:-:S06]  /*0420*/  IMAD.WIDE.U32 R8, R7, 0x10, R2 ;  /* 0x0000001007087825 */ /* 0x001fcc00078e0002 */
[----:B------:R-:W2:Y:S01]  /*0430*/  LDG.E.128 R8, desc[UR6][R8.64] ;  /* 0x0000000608087981 */ /* 0x000ea2000c1e1d00 */
[----:B------:R-:W-:-:S06]  /*0440*/  IMAD.WIDE.U32 R12, R27, 0x10, R2 ;  /* 0x000000101b0c7825 */ /* 0x000fcc00078e0002 */
[----:B------:R-:W3:Y:S01]  /*0450*/  LDG.E.128 R12, desc[UR6][R12.64] ;  /* 0x000000060c0c7981 */ /* 0x000ee2000c1e1d00 */
[----:B------:R-:W-:-:S06]  /*0460*/  IMAD.WIDE.U32 R16, R25, 0x10, R2 ;  /* 0x0000001019107825 */ /* 0x000fcc00078e0002 */
[----:B------:R-:W4:Y:S01]  /*0470*/  LDG.E.128 R16, desc[UR6][R16.64] ;  /* 0x0000000610107981 */ /* 0x000f22000c1e1d00 */
[----:B------:R-:W-:-:S06]  /*0480*/  IMAD.WIDE.U32 R20, R26, 0x10, R2 ;  /* 0x000000101a147825 */ /* 0x000fcc00078e0002 */
[----:B------:R-:W5:Y:S01]  /*0490*/  LDG.E.128 R20, desc[UR6][R20.64] ;  /* 0x0000000614147981 */ /* 0x000f62000c1e1d00 */
[C-C-:B------:R-:W-:Y:S01]  /*04a0*/  IADD3 R7, PT, PT, R0.reuse, R7, R0.reuse ;  /* 0x0000000700077210 */ /* 0x140fe20007ffe000 */
[C---:B------:R-:W-:Y:S01]  /*04b0*/  IMAD R27, R0.reuse, 0x4, R27 ;  /* 0x00000004001b7824 */ /* 0x040fe200078e021b */
[C---:B------:R-:W-:Y:S02]  /*04c0*/  LEA R25, R0.reuse, R25, 0x2 ;  /* 0x0000001900197211 */ /* 0x040fe400078e10ff */
[C---:B------:R-:W-:Y:S02]  /*04d0*/  IADD3 R7, PT, PT, R0.reuse, R7, R0 ;  /* 0x0000000700077210 */ /* 0x040fe40007ffe000 */
[----:B------:R-:W-:Y:S02]  /*04e0*/  LEA R26, R0, R26, 0x2 ;  /* 0x0000001a001a7211 */ /* 0x000fe400078e10ff */
[----:B------:R-:W-:Y:S01]  /*04f0*/  ISETP.GE.AND P0, PT, R7, R5, PT ;  /* 0x000000050700720c */ /* 0x000fe20003f06270 */
[----:B--2---:R-:W-:-:S04]  /*0500*/  FFMA R24, R8, R8, R24 ;  /* 0x0000000808187223 */ /* 0x004fc80000000018 */
[----:B------:R-:W-:-:S04]  /*0510*/  FFMA R29, R9, R9, R24 ;  /* 0x00000009091d7223 */ /* 0x000fc80000000018 */
[----:B------:R-:W-:-:S04]  /*0520*/  FFMA R10, R10, R10, R29 ;  /* 0x0000000a0a0a7223 */ /* 0x000fc8000000001d */
[----:B------:R-:W-:-:S04]  /*0530*/  FFMA R11, R11, R11, R10 ;  /* 0x0000000b0b0b7223 */ /* 0x000fc8000000000a */
[----:B---3--:R-:W-:-:S04]  /*0540*/  FFMA R8, R12, R12, R11 ;  /* 0x0000000c0c087223 */ /* 0x008fc8000000000b */
[----:B------:R-:W-:-:S04]  /*0550*/  FFMA R9, R13, R13, R8 ;  /* 0x0000000d0d097223 */ /* 0x000fc80000000008 */
[----:B------:R-:W-:-:S04]  /*0560*/  FFMA R14, R14, R14, R9 ;  /* 0x0000000e0e0e7223 */ /* 0x000fc80000000009 */
[----:B------:R-:W-:-:S04]  /*0570*/  FFMA R15, R15, R15, R14 ;  /* 0x0000000f0f0f7223 */ /* 0x000fc8000000000e */
[----:B----4-:R-:W-:-:S04]  /*0580*/  FFMA R16, R16, R16, R15 ;  /* 0x0000001010107223 */ /* 0x010fc8000000000f */
[----:B------:R-:W-:-:S04]  /*0590*/  FFMA R17, R17, R17, R16 ;  /* 0x0000001111117223 */ /* 0x000fc80000000010 */
[----:B------:R-:W-:-:S04]  /*05a0*/  FFMA R18, R18, R18, R17 ;  /* 0x0000001212127223 */ /* 0x000fc80000000011 */
[----:B------:R-:W-:-:S04]  /*05b0*/  FFMA R19, R19, R19, R18 ;  /* 0x0000001313137223 */ /* 0x000fc80000000012 */
[----:B-----5:R-:W-:-:S04]  /*05c0*/  FFMA R20, R20, R20, R19 ;  /* 0x0000001414147223 */ /* 0x020fc80000000013 */
[----:B------:R-:W-:-:S04]  /*05d0*/  FFMA R21, R21, R21, R20 ;  /* 0x0000001515157223 */ /* 0x000fc80000000014 */
[----:B------:R-:W-:-:S04]  /*05e0*/  FFMA R22, R22, R22, R21 ;  /* 0x0000001616167223 */ /* 0x000fc80000000015 */
[----:B------:R-:W-:Y:S01]  /*05f0*/  FFMA R24, R23, R23, R22 ;  /* 0x0000001717187223 */ /* 0x000fe20000000016 */
[----:B------:R-:W-:Y:S06]  /*0600*/  @!P0 BRA `(.L_x_33) ;  /* 0xfffffffc00848947 */ /* 0x000fec000383ffff */
.L_x_29:
[----:B------:R-:W-:Y:S05]  /*0610*/  BSYNC.RECONVERGENT B0 ;  /* 0x0000000000007941 */ /* 0x000fea0003800200 */
.L_x_28:
[----:B------:R-:W-:Y:S01]  /*0620*/  IMAD R0, R5, 0x4, R4 ;  /* 0x0000000405007824 */ /* 0x000fe200078e0204 */
[----:B------:R-:W-:Y:S04]  /*0630*/  BSSY.RECONVERGENT B0, `(.L_x_34) ;  /* 0x000000c000007945 */ /* 0x000fe80003800200 */
[----:B------:R-:W-:-:S13]  /*0640*/  ISETP.GE.AND P0, PT, R0, R6, PT ;  /* 0x000000060000720c */ /* 0x000fda0003f06270 */
[----:B------:R-:W-:Y:S05]  /*0650*/  @P0 BRA `(.L_x_35) ;  /* 0x0000000000240947 */ /* 0x000fea0003800000 */
[----:B------:R-:W0:Y:S01]  /*0660*/  LDC R10, c[0x0][0x360] ;  /* 0x0000d800ff0a7b82 */ /* 0x000e220000000800 */
[----:B------:R-:W-:-:S07]  /*0670*/  MOV R7, R0 ;  /* 0x0000000000077202 */ /* 0x000fce0000000f00 */
[----:B------:R-:W1:Y:S02]  /*0680*/  LDC.64 R8, c[0x0][0x380] ;  /* 0x0000e000ff087b82 */ /* 0x000e640000000a00 */
.L_x_36:
[----:B-1----:R-:W-:-:S06]  /*0690*/  IMAD.WIDE R2, R7, 0x4, R8 ;  /* 0x0000000407027825 */ /* 0x002fcc00078e0208 */
[----:B------:R-:W2:Y:S01]  /*06a0*/  LDG.E R3, desc[UR6][R2.64] ;  /* 0x0000000602037981 */ /* 0x000ea2000c1e1900 */
[----:B0-----:R-:W-:-:S04]  /*06b0*/  IADD3 R7, PT, PT, R10, R7, RZ ;  /* 0x000000070a077210 */ /* 0x001fc80007ffe0ff */
[----:B------:R-:W-:Y:S01]  /*06c0*/  ISETP.GE.AND P0, PT, R7, R6, PT ;  /* 0x000000060700720c */ /* 0x000fe20003f06270 */
[----:B--2---:R-:W-:-:S12]  /*06d0*/  FFMA R24, R3, R3, R24 ;  /* 0x0000000303187223 */ /* 0x004fd80000000018 */
[----:B------:R-:W-:Y:S05]  /*06e0*/  @!P0 BRA `(.L_x_36) ;  /* 0xfffffffc00e88947 */ /* 0x000fea000383ffff */
.L_x_35:
[----:B------:R-:W-:Y:S05]  /*06f0*/  BSYNC.RECONVERGENT B0 ;  /* 0x0000000000007941 */ /* 0x000fea0003800200 */
.L_x_34:
        /* <DEDUP_REMOVED lines=8> */
[----:B------:R-:W-:Y:S01]  /*0780*/  @!P1 MOV R10, 0x400 ;  /* 0x00000400000a9802 */ /* 0x000fe20000000f00 */
[----:B0-----:R-:W-:Y:S01]  /*0790*/  @P0 FADD R2, R3, R2 ;  /* 0x0000000203020221 */ /* 0x001fe20000000000 */
[----:B------:R-:W-:-:S04]  /*07a0*/  @!P1 SHF.R.U32.HI R3, RZ, 0x3, R4 ;  /* 0x00000003ff039819 */ /* 0x000fc80000011604 */
[----:B------:R-:W0:Y:S01]  /*07b0*/  SHFL.DOWN P0, R7, R2, 0x4, 0x1f ;  /* 0x08801f0002077f89 */ /* 0x000e220000000000 */
[----:B------:R-:W-:Y:S02]  /*07c0*/  @!P1 LOP3.LUT R3, R3, 0x7c, RZ, 0xc0, !PT ;  /* 0x0000007c03039812 */ /* 0x000fe400078ec0ff */
        /* <DEDUP_REMOVED lines=19> */
.L_x_38:
[----:B------:R-:W-:Y:S05]  /*0900*/  BSYNC.RECONVERGENT B0 ;  /* 0x0000000000007941 */ /* 0x000fea0003800200 */
.L_x_37:
[----:B------:R-:W2:Y:S08]  /*0910*/  S2UR UR5, SR_CgaCtaId ;  /* 0x00000000000579c3 */ /* 0x000eb00000008800 */
[----:B------:R-:W-:Y:S01]  /*0920*/  BAR.SYNC.DEFER_BLOCKING 0x0 ;  /* 0x0000000000007b1d */ /* 0x000fe20000010000 */
[----:B------:R-:W-:Y:S02]  /*0930*/  I2FP.F32.S32 R3, R6 ;  /* 0x0000000600037245 */ /* 0x000fe40000201400 */
[----:B------:R-:W-:-:S03]  /*0940*/  ISETP.GE.AND P2, PT, R4, R5, PT ;  /* 0x000000050400720c */ /* 0x000fc60003f46270 */
[----:B------:R-:W-:Y:S01]  /*0950*/  UMOV UR4, 0x400 ;  /* 0x0000040000047882 */ /* 0x000fe20000000000 */
[----:B------:R-:W3:Y:S01]  /*0960*/  MUFU.RCP R6, R3 ;  /* 0x0000000300067308 */ /* 0x000ee20000001000 */
[----:B--2---:R-:W-:Y:S01]  /*0970*/  ULEA UR4, UR5, UR4, 0x18 ;  /* 0x0000000405047291 */ /* 0x004fe2000f8ec0ff */
[----:B---3--:R-:W-:-:S04]  /*0980*/  FFMA R7, -R3, R6, 1 ;  /* 0x3f80000003077423 */ /* 0x008fc80000000106 */
[----:B------:R-:W-:-:S04]  /*0990*/  FFMA R7, R6, R7, R6 ;  /* 0x0000000706077223 */ /* 0x000fc80000000006 */
[----:B-1----:R-:W1:Y:S02]  /*09a0*/  LDS R2, [UR4+0x18] ;  /* 0x00001804ff027984 */ /* 0x002e640008000800 */
[----:B-1----:R-:W1:Y:S01]  /*09b0*/  FCHK P0, R2, R3 ;  /* 0x0000000302007302 */ /* 0x002e620000000000 */
[----:B------:R-:W-:-:S04]  /*09c0*/  FFMA R6, R2, R7, RZ ;  /* 0x0000000702067223 */ /* 0x000fc800000000ff */
[----:B------:R-:W-:-:S04]  /*09d0*/  FFMA R8, -R3, R6, R2 ;  /* 0x0000000603087223 */ /* 0x000fc80000000102 */
[----:B------:R-:W-:Y:S01]  /*09e0*/  FFMA R6, R7, R8, R6 ;  /* 0x0000000807067223 */ /* 0x000fe20000000006 */
[----:B-1----:R-:W-:Y:S06]  /*09f0*/  @!P0 BRA `(.L_x_39) ;  /* 0x00000000000c8947 */ /* 0x002fec0003800000 */
[----:B------:R-:W-:-:S07]  /*0a00*/  MOV R6, 0xa20 ;  /* 0x00000a2000067802 */ /* 0x000fce0000000f00 */
[----:B0-----:R-:W-:Y:S05]  /*0a10*/  CALL.REL.NOINC `($__internal_1_$__cuda_sm3x_div_rn_noftz_f32_slowpath) ;  /* 0x0000000800787944 */ /* 0x001fea0003c00000 */
[----:B------:R-:W-:-:S07]  /*0a20*/  MOV R6, R2 ;  /* 0x0000000200067202 */ /* 0x000fce0000000f00 */
.L_x_39:
[----:B------:R-:W1:Y:S01]  /*0a30*/  LDCU UR4, c[0x0][0x39c] ;  /* 0x00007380ff0477ac */ /* 0x000e620008000800 */
[----:B------:R-:W-:Y:S01]  /*0a40*/  BSSY.RECONVERGENT B0, `(.L_x_40) ;  /* 0x0000088000007945 */ /* 0x000fe20003800200 */
[----:B------:R-:W2:Y:S01]  /*0a50*/  LDCU.128 UR8, c[0x0][0x380] ;  /* 0x00007000ff0877ac */ /* 0x000ea20008000c00 */
[----:B-1----:R-:W-:Y:S01]  /*0a60*/  FADD R6, R6, UR4 ;  /* 0x0000000406067e21 */ /* 0x002fe20008000000 */
[----:B------:R-:W1:Y:S04]  /*0a70*/  LDCU.64 UR4, c[0x0][0x390] ;  /* 0x00007200ff0477ac */ /* 0x000e680008000a00 */
[----:B------:R-:W-:-:S13]  /*0a80*/  FSETP.GEU.AND P0, PT, |R6|, 1.175494350822287508e-38, PT ;  /* 0x008000000600780b */ /* 0x000fda0003f0e200 */
[----:B------:R-:W-:-:S04]  /*0a90*/  @!P0 FMUL R6, R6, 16777216 ;  /* 0x4b80000006068820 */ /* 0x000fc80000400000 */
[----:B------:R-:W3:Y:S02]  /*0aa0*/  MUFU.RSQ R2, R6 ;  /* 0x0000000600027308 */ /* 0x000ee40000001400 */
[----:B---3--:R-:W-:Y:S01]  /*0ab0*/  @!P0 FMUL R2, R2, 4096 ;  /* 0x4580000002028820 */ /* 0x008fe20000400000 */
[----:B-12---:R-:W-:Y:S06]  /*0ac0*/  @P2 BRA `(.L_x_41) ;  /* 0x0000000400fc2947 */ /* 0x006fec0003800000 */
[----:B------:R-:W1:Y:S01]  /*0ad0*/  LDC R3, c[0x0][0x360] ;  /* 0x0000d800ff037b82 */ /* 0x000e620000000800 */
[----:B------:R-:W-:Y:S01]  /*0ae0*/  BSSY.RECONVERGENT B1, `(.L_x_42) ;  /* 0x0000037000017945 */ /* 0x000fe20003800200 */
[----:B-1----:R-:W1:Y:S01]  /*0af0*/  I2F.U32.RP R11, R3 ;  /* 0x00000003000b7306 */ /* 0x002e620000209000 */
[----:B------:R-:W-:Y:S02]  /*0b00*/  IADD3 R8, PT, PT, R4, R3, RZ ;  /* 0x0000000304087210 */ /* 0x000fe40007ffe0ff */
[----:B------:R-:W-:Y:S02]  /*0b10*/  ISETP.NE.U32.AND P2, PT, R3, RZ, PT ;  /* 0x000000ff0300720c */ /* 0x000fe40003f45070 */
[----:B------:R-:W-:Y:S02]  /*0b20*/  ISETP.GE.U32.AND P0, PT, R8, R5, PT ;  /* 0x000000050800720c */ /* 0x000fe40003f06070 */
[----:B0-----:R-:W-:Y:S01]  /*0b30*/  VIMNMX.U32 R9, PT, PT, R5, R8, !PT ;  /* 0x0000000805097248 */ /* 0x001fe20007fe0000 */
[----:B-1----:R-:W0:Y:S02]  /*0b40*/  MUFU.RCP R11, R11 ;  /* 0x0000000b000b7308 */ /* 0x002e240000001000 */
        /* <DEDUP_REMOVED lines=17> */
[----:B------:R-:W-:-:S04]  /*0c60*/  IADD3 R6, PT, PT, R10, R7, RZ ;  /* 0x000000070a067210 */ /* 0x000fc80007ffe0ff */
[C---:B------:R-:W-:Y:S02]  /*0c70*/  LOP3.LUT R7, R6.reuse, 0x3, RZ, 0xc0, !PT ;  /* 0x0000000306077812 */ /* 0x040fe400078ec0ff */
[----:B------:R-:W-:Y:S02]  /*0c80*/  ISETP.GE.U32.AND P0, PT, R6, 0x3, PT ;  /* 0x000000030600780c */ /* 0x000fe40003f06070 */
[----:B------:R-:W-:-:S13]  /*0c90*/  ISETP.NE.AND P1, PT, R7, 0x3, PT ;  /* 0x000000030700780c */ /* 0x000fda0003f25270 */
[----:B------:R-:W-:Y:S05]  /*0ca0*/  @!P1 BRA `(.L_x_43) ;  /* 0x0000000000689947 */ /* 0x000fea0003800000 */
[----:B------:R-:W-:-:S04]  /*0cb0*/  IADD3 R6, PT, PT, R6, 0x1, RZ ;  /* 0x0000000106067810 */ /* 0x000fc80007ffe0ff */
[----:B------:R-:W-:Y:S01]  /*0cc0*/  LOP3.LUT R16, R6, 0x3, RZ, 0xc0, !PT ;  /* 0x0000000306107812 */ /* 0x000fe200078ec0ff */
[----:B------:R-:W-:-:S04]  /*0cd0*/  IMAD.WIDE.U32 R6, R4, 0x10, RZ ;  /* 0x0000001004067825 */ /* 0x000fc800078e00ff */
[----:B------:R-:W-:Y:S02]  /*0ce0*/  IMAD R4, R16, R3, R4 ;  /* 0x0000000310047224 */ /* 0x000fe400078e0204 */
[----:B------:R-:W-:-:S07]  /*0cf0*/  IMAD.MOV R16, RZ, RZ, -R16 ;  /* 0x000000ffff107224 */ /* 0x000fce00078e0a10 */
.L_x_44:
[C---:B------:R-:W-:Y:S02]  /*0d00*/  IADD3 R10, P1, PT, R6.reuse, UR8, RZ ;  /* 0x00000008060a7c10 */ /* 0x040fe4000ff3e0ff */
[----:B------:R-:W-:Y:S02]  /*0d10*/  IADD3 R18, P2, PT, R6, UR10, RZ ;  /* 0x0000000a06127c10 */ /* 0x000fe4000ff5e0ff */
[C---:B------:R-:W-:Y:S02]  /*0d20*/  IADD3.X R11, PT, PT, R7.reuse, UR9, RZ, P1, !PT ;  /* 0x00000009070b7c10 */ /* 0x040fe40008ffe4ff */
[----:B------:R-:W-:-:S04]  /*0d30*/  IADD3.X R19, PT, PT, R7, UR11, RZ, P2, !PT ;  /* 0x0000000b07137c10 */ /* 0x000fc800097fe4ff */
[----:B0-----:R-:W2:Y:S04]  /*0d40*/  LDG.E.128 R8, desc[UR6][R10.64] ;  /* 0x000000060a087981 */ /* 0x001ea8000c1e1d00 */
[----:B------:R-:W3:Y:S01]  /*0d50*/  LDG.E.128 R12, desc[UR6][R18.64] ;  /* 0x00000006120c7981 */ /* 0x000ee2000c1e1d00 */
[----:B------:R-:W-:Y:S01]  /*0d60*/  IADD3 R16, PT, PT, R16, 0x1, RZ ;  /* 0x0000000110107810 */ /* 0x000fe20007ffe0ff */
[C---:B--2---:R-:W-:Y:S01]  /*0d70*/  FMUL R20, R2.reuse, R9 ;  /* 0x0000000902147220 */ /* 0x044fe20000400000 */
[C---:B------:R-:W-:Y:S01]  /*0d80*/  FMUL R17, R2.reuse, R8 ;  /* 0x0000000802117220 */ /* 0x040fe20000400000 */
[C---:B------:R-:W-:Y:S01]  /*0d90*/  FMUL R9, R2.reuse, R10 ;  /* 0x0000000a02097220 */ /* 0x040fe20000400000 */
[----:B------:R-:W-:Y:S01]  /*0da0*/  FMUL R22, R2, R11 ;  /* 0x0000000b02167220 */ /* 0x000fe20000400000 */
[----:B------:R-:W-:Y:S01]  /*0db0*/  IADD3 R8, P1, PT, R6, UR4, RZ ;  /* 0x0000000406087c10 */ /* 0x000fe2000ff3e0ff */
[----:B---3--:R-:W-:Y:S01]  /*0dc0*/  FMUL R12, R12, R17 ;  /* 0x000000110c0c7220 */ /* 0x008fe20000400000 */
[----:B------:R-:W-:Y:S01]  /*0dd0*/  FMUL R14, R14, R9 ;  /* 0x000000090e0e7220 */ /* 0x000fe20000400000 */
[----:B------:R-:W-:Y:S01]  /*0de0*/  FMUL R13, R13, R20 ;  /* 0x000000140d0d7220 */ /* 0x000fe20000400000 */
[----:B------:R-:W-:Y:S01]  /*0df0*/  IADD3.X R9, PT, PT, R7, UR5, RZ, P1, !PT ;  /* 0x0000000507097c10 */ /* 0x000fe20008ffe4ff */
[----:B------:R-:W-:Y:S01]  /*0e00*/  FMUL R15, R15, R22 ;  /* 0x000000160f0f7220 */ /* 0x000fe20000400000 */
[----:B------:R-:W-:Y:S01]  /*0e10*/  ISETP.NE.AND P1, PT, R16, RZ, PT ;  /* 0x000000ff1000720c */ /* 0x000fe20003f25270 */
[----:B------:R-:W-:-:S03]  /*0e20*/  IMAD.WIDE.U32 R6, R3, 0x10, R6 ;  /* 0x0000001003067825 */ /* 0x000fc600078e0006 */
[----:B------:R0:W-:Y:S09]  /*0e30*/  STG.E.128 desc[UR6][R8.64], R12 ;  /* 0x0000000c08007986 */ /* 0x0001f2000c101d06 */
[----:B------:R-:W-:Y:S05]  /*0e40*/  @P1 BRA `(.L_x_44) ;  /* 0xfffffffc00ac1947 */ /* 0x000fea000383ffff */
.L_x_43:
[----:B------:R-:W-:Y:S05]  /*0e50*/  BSYNC.RECONVERGENT B1 ;  /* 0x0000000000017941 */ /* 0x000fea0003800200 */
.L_x_42:
[----:B------:R-:W-:Y:S05]  /*0e60*/  @!P0 BRA `(.L_x_41) ;  /* 0x0000000400148947 */ /* 0x000fea0003800000 */
[----:B------:R-:W1:Y:S01]  /*0e70*/  LDC.64 R24, c[0x0][0x390] ;  /* 0x0000e400ff187b82 */ /* 0x000e620000000a00 */
[C---:B------:R-:W-:Y:S01]  /*0e80*/  LEA R20, R3.reuse, R4, 0x1 ;  /* 0x0000000403147211 */ /* 0x040fe200078e08ff */
[----:B------:R-:W-:Y:S02]  /*0e90*/  IMAD R7, R3, 0x3, R4 ;  /* 0x0000000303077824 */ /* 0x000fe400078e0204 */
[----:B------:R-:W-:-:S04]  /*0ea0*/  IMAD.IADD R6, R4, 0x1, R3 ;  /* 0x0000000104067824 */ /* 0x000fc800078e0203 */
[----:B------:R-:W2:Y:S08]  /*0eb0*/  LDC.64 R22, c[0x0][0x380] ;  /* 0x0000e000ff167b82 */ /* 0x000eb00000000a00 */
[----:B------:R-:W3:Y:S02]  /*0ec0*/  LDC.64 R26, c[0x0][0x388] ;  /* 0x0000e200ff1a7b82 */ /* 0x000ee40000000a00 */
.L_x_45:
[----:B0-2---:R-:W-:-:S04]  /*0ed0*/  IMAD.WIDE.U32 R8, R4, 0x10, R22 ;  /* 0x0000001004087825 */ /* 0x005fc800078e0016 */
[--C-:B---3--:R-:W-:Y:S02]  /*0ee0*/  IMAD.WIDE.U32 R16, R4, 0x10, R26.reuse ;  /* 0x0000001004107825 */ /* 0x108fe400078e001a */
[----:B----4-:R-:W2:Y:S04]  /*0ef0*/  LDG.E.128 R8, desc[UR6][R8.64] ;  /* 0x0000000608087981 */ /* 0x010ea8000c1e1d00 */
[----:B------:R0:W3:Y:S02]  /*0f00*/  LDG.E.128 R12, desc[UR6][R16.64] ;  /* 0x00000006100c7981 */ /* 0x0000e4000c1e1d00 */
[----:B0-----:R-:W-:-:S04]  /*0f10*/  IMAD.WIDE.U32 R16, R6, 0x10, R26 ;  /* 0x0000001006107825 */ /* 0x001fc800078e001a */
[C---:B--2---:R-:W-:Y:S01]  /*0f20*/  FMUL R21, R2.reuse, R10 ;  /* 0x0000000a02157220 */ /* 0x044fe20000400000 */
[C---:B------:R-:W-:Y:S01]  /*0f30*/  FMUL R10, R2.reuse, R11 ;  /* 0x0000000b020a7220 */ /* 0x040fe20000400000 */
[C---:B------:R-:W-:Y:S01]  /*0f40*/  FMUL R19, R2.reuse, R8 ;  /* 0x0000000802137220 */ /* 0x040fe20000400000 */
[----:B------:R-:W-:Y:S01]  /*0f50*/  FMUL R18, R2, R9 ;  /* 0x0000000902127220 */ /* 0x000fe20000400000 */
[----:B---3--:R-:W-:Y:S01]  /*0f60*/  FMUL R14, R14, R21 ;  /* 0x000000150e0e7220 */ /* 0x008fe20000400000 */
[----:B------:R-:W-:Y:S01]  /*0f70*/  FMUL R15, R15, R10 ;  /* 0x0000000a0f0f7220 */ /* 0x000fe20000400000 */
[----:B------:R-:W-:Y:S01]  /*0f80*/  FMUL R12, R12, R19 ;  /* 0x000000130c0c7220 */ /* 0x000fe20000400000 */
[----:B------:R-:W-:Y:S01]  /*0f90*/  FMUL R13, R13, R18 ;  /* 0x000000120d0d7220 */ /* 0x000fe20000400000 */
[----:B-1----:R-:W-:-:S04]  /*0fa0*/  IMAD.WIDE.U32 R10, R4, 0x10, R24 ;  /* 0x00000010040a7825 */ /* 0x002fc800078e0018 */
[----:B------:R-:W-:Y:S01]  /*0fb0*/  IMAD.WIDE.U32 R8, R6, 0x10, R22 ;  /* 0x0000001006087825 */ /* 0x000fe200078e0016 */
[----:B------:R0:W-:Y:S05]  /*0fc0*/  STG.E.128 desc[UR6][R10.64], R12 ;  /* 0x0000000c0a007986 */ /* 0x0001ea000c101d06 */
[----:B0-----:R-:W2:Y:S04]  /*0fd0*/  LDG.E.128 R8, desc[UR6][R8.64] ;  /* 0x0000000608087981 */ /* 0x001ea8000c1e1d00 */
[----:B------:R-:W3:Y:S01]  /*0fe0*/  LDG.E.128 R12, desc[UR6][R16.64] ;  /* 0x00000006100c7981 */ /* 0x000ee2000c1e1d00 */
        /* <DEDUP_REMOVED lines=8> */
[----:B------:R-:W-:-:S04]  /*1070*/  IMAD.WIDE.U32 R10, R6, 0x10, R24 ;  /* 0x00000010060a7825 */ /* 0x000fc800078e0018 */
[C---:B------:R-:W-:Y:S01]  /*1080*/  IMAD.WIDE.U32 R8, R20.reuse, 0x10, R22 ;  /* 0x0000001014087825 */ /* 0x040fe200078e0016 */
[----:B------:R0:W-:Y:S03]  /*1090*/  STG.E.128 desc[UR6][R10.64], R16 ;  /* 0x000000100a007986 */ /* 0x0001e6000c101d06 */
[----:B------:R-:W-:-:S06]  /*10a0*/  IMAD.WIDE.U32 R12, R20, 0x10, R26 ;  /* 0x00000010140c7825 */ /* 0x000fcc00078e001a */
[----:B------:R-:W2:Y:S04]  /*10b0*/  LDG.E.128 R12, desc[UR6][R12.64] ;  /* 0x000000060c0c7981 */ /* 0x000ea8000c1e1d00 */
[----:B0-----:R-:W3:Y:S01]  /*10c0*/  LDG.E.128 R8, desc[UR6][R8.64] ;  /* 0x0000000608087981 */ /* 0x001ee2000c1e1d00 */
[----:B------:R-:W-:-:S04]  /*10d0*/  IMAD.WIDE.U32 R16, R7, 0x10, R26 ;  /* 0x0000001007107825 */ /* 0x000fc800078e001a */
[C---:B---3--:R-:W-:Y:S01]  /*10e0*/  FMUL R21, R2.reuse, R8 ;  /* 0x0000000802157220 */ /* 0x048fe20000400000 */
[C---:B------:R-:W-:Y:S01]  /*10f0*/  FMUL R8, R2.reuse, R11 ;  /* 0x0000000b02087220 */ /* 0x040fe20000400000 */
[C---:B------:R-:W-:Y:S01]  /*1100*/  FMUL R28, R2.reuse, R9 ;  /* 0x00000009021c7220 */ /* 0x040fe20000400000 */
[----:B------:R-:W-:Y:S01]  /*1110*/  FMUL R29, R2, R10 ;  /* 0x0000000a021d7220 */ /* 0x000fe20000400000 */
[----:B--2---:R-:W-:Y:S01]  /*1120*/  FMUL R12, R12, R21 ;  /* 0x000000150c0c7220 */ /* 0x004fe20000400000 */
[----:B------:R-:W-:Y:S01]  /*1130*/  FMUL R15, R15, R8 ;  /* 0x000000080f0f7220 */ /* 0x000fe20000400000 */
[----:B------:R-:W-:Y:S01]  /*1140*/  FMUL R13, R13, R28 ;  /* 0x0000001c0d0d7220 */ /* 0x000fe20000400000 */
[----:B------:R-:W-:Y:S01]  /*1150*/  FMUL R14, R14, R29 ;  /* 0x0000001d0e0e7220 */ /* 0x000fe20000400000 */
[----:B------:R-:W-:-:S04]  /*1160*/  IMAD.WIDE.U32 R10, R20, 0x10, R24 ;  /* 0x00000010140a7825 */ /* 0x000fc800078e0018 */
[----:B------:R-:W-:Y:S01]  /*1170*/  IMAD.WIDE.U32 R8, R7, 0x10, R22 ;  /* 0x0000001007087825 */ /* 0x000fe200078e0016 */
[----:B------:R0:W-:Y:S05]  /*1180*/  STG.E.128 desc[UR6][R10.64], R12 ;  /* 0x0000000c0a007986 */ /* 0x0001ea000c101d06 */
[----:B0-----:R-:W2:Y:S04]  /*1190*/  LDG.E.128 R8, desc[UR6][R8.64] ;  /* 0x0000000608087981 */ /* 0x001ea8000c1e1d00 */
[----:B------:R-:W3:Y:S01]  /*11a0*/  LDG.E.128 R12, desc[UR6][R16.64] ;  /* 0x00000006100c7981 */ /* 0x000ee2000c1e1d00 */
[----:B------:R-:W-:-:S04]  /*11b0*/  IADD3 R4, PT, PT, R3, R4, R3 ;  /* 0x0000000403047210 */ /* 0x000fc80007ffe003 */
[----:B------:R-:W-:-:S04]  /*11c0*/  IADD3 R4, PT, PT, R3, R4, R3 ;  /* 0x0000000403047210 */ /* 0x000fc80007ffe003 */
[----:B------:R-:W-:Y:S01]  /*11d0*/  ISETP.GE.AND P0, PT, R4, R5, PT ;  /* 0x000000050400720c */ /* 0x000fe20003f06270 */
[C---:B------:R-:W-:Y:S01]  /*11e0*/  IMAD R6, R3.reuse, 0x4, R6 ;  /* 0x0000000403067824 */ /* 0x040fe200078e0206 */
[----:B------:R-:W-:Y:S01]  /*11f0*/  LEA R20, R3, R20, 0x2 ;  /* 0x0000001403147211 */ /* 0x000fe200078e10ff */
        /* <DEDUP_REMOVED lines=8> */
[----:B------:R-:W-:-:S05]  /*1280*/  IMAD.WIDE.U32 R10, R7, 0x10, R24 ;  /* 0x00000010070a7825 */ /* 0x000fca00078e0018 */
[----:B------:R4:W-:Y:S01]  /*1290*/  STG.E.128 desc[UR6][R10.64], R12 ;  /* 0x0000000c0a007986 */ /* 0x0009e2000c101d06 */
[----:B------:R-:W-:Y:S01]  /*12a0*/  LEA R7, R3, R7, 0x2 ;  /* 0x0000000703077211 */ /* 0x000fe200078e10ff */
[----:B------:R-:W-:Y:S06]  /*12b0*/  @!P0 BRA `(.L_x_45) ;  /* 0xfffffffc00048947 */ /* 0x000fec000383ffff */
.L_x_41:
[----:B------:R-:W-:Y:S05]  /*12c0*/  BSYNC.RECONVERGENT B0 ;  /* 0x0000000000007941 */ /* 0x000fea0003800200 */
.L_x_40:
[----:B------:R-:W1:Y:S02]  /*12d0*/  LDCU UR12, c[0x0][0x398] ;  /* 0x00007300ff0c77ac */ /* 0x000e640008000800 */
[----:B-1----:R-:W-:-:S13]  /*12e0*/  ISETP.GE.AND P0, PT, R0, UR12, PT ;  /* 0x0000000c00007c0c */ /* 0x002fda000bf06270 */
[----:B------:R-:W-:Y:S05]  /*12f0*/  @P0 EXIT ;  /* 0x000000000000094d */ /* 0x000fea0003800000 */
[----:B0---4-:R-:W0:Y:S01]  /*1300*/  LDC.64 R14, c[0x0][0x390] ;  /* 0x0000e400ff0e7b82 */ /* 0x011e220000000a00 */
[----:B------:R-:W1:Y:S07]  /*1310*/  LDCU UR4, c[0x0][0x360] ;  /* 0x00006c00ff0477ac */ /* 0x000e6e0008000800 */
[----:B------:R-:W2:Y:S08]  /*1320*/  LDC.64 R12, c[0x0][0x380] ;  /* 0x0000e000ff0c7b82 */ /* 0x000eb00000000a00 */
[----:B------:R-:W3:Y:S02]  /*1330*/  LDC.64 R10, c[0x0][0x388] ;  /* 0x0000e200ff0a7b82 */ /* 0x000ee40000000a00 */
.L_x_46:
[----:B---3--:R-:W-:-:S04]  /*1340*/  IMAD.WIDE R4, R0, 0x4, R10 ;  /* 0x0000000400047825 */ /* 0x008fc800078e020a */
[C---:B--2---:R-:W-:Y:S02]  /*1350*/  IMAD.WIDE R6, R0.reuse, 0x4, R12 ;  /* 0x0000000400067825 */ /* 0x044fe400078e020c */
[----:B------:R-:W2:Y:S04]  /*1360*/  LDG.E R4, desc[UR6][R4.64] ;  /* 0x0000000604047981 */ /* 0x000ea8000c1e1900 */
[----:B------:R-:W2:Y:S01]  /*1370*/  LDG.E R7, desc[UR6][R6.64] ;  /* 0x0000000606077981 */ /* 0x000ea2000c1e1900 */
[C---:B0---4-:R-:W-:Y:S01]  /*1380*/  IMAD.WIDE R8, R0.reuse, 0x4, R14 ;  /* 0x0000000400087825 */ /* 0x051fe200078e020e */
[----:B-1----:R-:W-:-:S04]  /*1390*/  IADD3 R0, PT, PT, R0, UR4, RZ ;  /* 0x0000000400007c10 */ /* 0x002fc8000fffe0ff */
[----:B------:R-:W-:Y:S01]  /*13a0*/  ISETP.GE.AND P0, PT, R0, UR12, PT ;  /* 0x0000000c00007c0c */ /* 0x000fe2000bf06270 */
[----:B--2---:R-:W-:-:S04]  /*13b0*/  FMUL R3, R4, R7 ;  /* 0x0000000704037220 */ /* 0x004fc80000400000 */
[----:B------:R-:W-:-:S05]  /*13c0*/  FMUL R3, R2, R3 ;  /* 0x0000000302037220 */ /* 0x000fca0000400000 */
[----:B------:R4:W-:Y:S03]  /*13d0*/  STG.E desc[UR6][R8.64], R3 ;  /* 0x0000000308007986 */ /* 0x0009e6000c101906 */
[----:B------:R-:W-:Y:S05]  /*13e0*/  @!P0 BRA `(.L_x_46) ;  /* 0xfffffffc00d48947 */ /* 0x000fea000383ffff */
[----:B------:R-:W-:Y:S05]  /*13f0*/  EXIT ;  /* 0x000000000000794d */ /* 0x000fea0003800000 */
        .weak           $__internal_1_$__cuda_sm3x_div_rn_noftz_f32_slowpath
        .type           $__internal_1_$__cuda_sm3x_div_rn_noftz_f32_slowpath,@function
        .size           $__internal_1_$__cuda_sm3x_div_rn_noftz_f32_slowpath,(.L_x_85 - $__internal_1_$__cuda_sm3x_div_rn_noftz_f32_slowpath)
$__internal_1_$__cuda_sm3x_div_rn_noftz_f32_slowpath:
        /* <DEDUP_REMOVED lines=35> */
.L_x_47:
        /* <DEDUP_REMOVED lines=50> */
.L_x_53:
[----:B------:R-:W-:-:S04]  /*1950*/  LOP3.LUT R2, R2, 0x80000000, RZ, 0xc0, !PT ;  /* 0x8000000002027812 */ /* 0x000fc800078ec0ff */
[----:B------:R-:W-:Y:S01]  /*1960*/  LOP3.LUT R2, R2, 0x7f800000, RZ, 0xfc, !PT ;  /* 0x7f80000002027812 */ /* 0x000fe200078efcff */
[----:B------:R-:W-:Y:S06]  /*1970*/  BRA `(.L_x_54) ;  /* 0x0000000000287947 */ /* 0x000fec0003800000 */
.L_x_52:
[----:B------:R-:W-:Y:S01]  /*1980*/  LEA R2, R8, R2, 0x17 ;  /* 0x0000000208027211 */ /* 0x000fe200078eb8ff */
[----:B------:R-:W-:Y:S06]  /*1990*/  BRA `(.L_x_54) ;  /* 0x0000000000207947 */ /* 0x000fec0003800000 */
.L_x_51:
[----:B------:R-:W-:-:S04]  /*19a0*/  LOP3.LUT R2, R11, 0x80000000, R10, 0x48, !PT ;  /* 0x800000000b027812 */ /* 0x000fc800078e480a */
[----:B------:R-:W-:Y:S01]  /*19b0*/  LOP3.LUT R2, R2, 0x7f800000, RZ, 0xfc, !PT ;  /* 0x7f80000002027812 */ /* 0x000fe200078efcff */
[----:B------:R-:W-:Y:S06]  /*19c0*/  BRA `(.L_x_54) ;  /* 0x0000000000147947 */ /* 0x000fec0003800000 */
.L_x_50:
[----:B------:R-:W-:Y:S01]  /*19d0*/  LOP3.LUT R2, R11, 0x80000000, R10, 0x48, !PT ;  /* 0x800000000b027812 */ /* 0x000fe200078e480a */
[----:B------:R-:W-:Y:S06]  /*19e0*/  BRA `(.L_x_54) ;  /* 0x00000000000c7947 */ /* 0x000fec0003800000 */
.L_x_49:
[----:B------:R-:W0:Y:S01]  /*19f0*/  MUFU.RSQ R2, -QNAN ;  /* 0xffc0000000027908 */ /* 0x000e220000001400 */
[----:B------:R-:W-:Y:S05]  /*1a00*/  BRA `(.L_x_54) ;  /* 0x0000000000047947 */ /* 0x000fea0003800000 */
.L_x_48:
[----:B------:R-:W-:-:S07]  /*1a10*/  FADD.FTZ R2, R2, R3 ;  /* 0x0000000302027221 */ /* 0x000fce0000010000 */
.L_x_54:
[----:B------:R-:W-:-:S04]  /*1a20*/  HFMA2 R7, -RZ, RZ, 0, 0 ;  /* 0x00000000ff077431 */ /* 0x000fc800000001ff */
[----:B0-----:R-:W-:Y:S05]  /*1a30*/  RET.REL.NODEC R6 `(_Z15row_rmsnorm_f32ILi128EEvPfS0_S0_if) ;  /* 0xffffffe406707950 */ /* 0x001fea0003c3ffff */
.L_x_55:
        /* <DEDUP_REMOVED lines=12> */
.L_x_85:


//--------------------- .text._Z19row_rmsnorm_f32_dimPfS_S_iif --------------------------
	.section	.text._Z19row_rmsnorm_f32_dimPfS_S_iif,"ax",@progbits
	.align	128
        .global         _Z19row_rmsnorm_f32_dimPfS_S_iif
        .type           _Z19row_rmsnorm_f32_dimPfS_S_iif,@function
        .size           _Z19row_rmsnorm_f32_dimPfS_S_iif,(.L_x_86 - _Z19row_rmsnorm_f32_dimPfS_S_iif)
        .other          _Z19row_rmsnorm_f32_dimPfS_S_iif,@"STO_CUDA_ENTRY STV_DEFAULT"
_Z19row_rmsnorm_f32_dimPfS_S_iif:
.text._Z19row_rmsnorm_f32_dimPfS_S_iif:
[----:B------:R-:W-:Y:S08]  /*0000*/  LDC R1, c[0x0][0x37c] ;  /* 0x0000df00ff017b82 */ /* 0x000ff00000000800 */
[----:B------:R-:W0:Y:S08]  /*0010*/  S2UR UR4, SR_CTAID.X ;  /* 0x00000000000479c3 */ /* 0x000e300000002500 */
[----:B------:R-:W0:Y:S02]  /*0020*/  LDC R0, c[0x0][0x398] ;  /* 0x0000e600ff007b82 */ /* 0x000e240000000800 */
[----:B0-----:R-:W-:-:S13]  /*0030*/  ISETP.LE.AND P0, PT, R0, UR4, PT ;  /* 0x0000000400007c0c */ /* 0x001fda000bf03270 */
[----:B------:R-:W-:Y:S05]  /*0040*/  @P0 EXIT ;  /* 0x000000000000094d */ /* 0x000fea0003800000 */
[----:B------:R-:W0:Y:S01]  /*0050*/  LDC R3, c[0x0][0x39c] ;  /* 0x0000e700ff037b82 */ /* 0x000e220000000800 */
[----:B------:R-:W1:Y:S01]  /*0060*/  S2R R5, SR_TID.X ;  /* 0x0000000000057919 */ /* 0x000e620000002100 */
[----:B------:R-:W2:Y:S01]  /*0070*/  LDCU.64 UR10, c[0x0][0x390] ;  /* 0x00007200ff0a77ac */ /* 0x000ea20008000a00 */
[----:B------:R-:W-:Y:S01]  /*0080*/  BSSY.RECONVERGENT B0, `(.L_x_56) ;  /* 0x000006c000007945 */ /* 0x000fe20003800200 */
[----:B------:R-:W-:Y:S01]  /*0090*/  HFMA2 R16, -RZ, RZ, 0, 0 ;  /* 0x00000000ff107431 */ /* 0x000fe200000001ff */
[----:B------:R-:W3:Y:S01]  /*00a0*/  LDCU.64 UR8, c[0x0][0x380] ;  /* 0x00007000ff0877ac */ /* 0x000ee20008000a00 */
[----:B------:R-:W4:Y:S01]  /*00b0*/  LDCU.64 UR6, c[0x0][0x358] ;  /* 0x00006b00ff0677ac */ /* 0x000f220008000a00 */
[----:B0-----:R-:W-:Y:S01]  /*00c0*/  SHF.R.S32.HI R0, RZ, 0x1f, R3 ;  /* 0x0000001fff007819 */ /* 0x001fe20000011403 */
[----:B------:R-:W-:-:S03]  /*00d0*/  IMAD R6, R3, UR4, RZ ;  /* 0x0000000403067c24 */ /* 0x000fc6000f8e02ff */
[----:B------:R-:W-:Y:S01]  /*00e0*/  LEA.HI R0, R0, R3, RZ, 0x2 ;  /* 0x0000000300007211 */ /* 0x000fe200078f10ff */
[----:B------:R-:W-:-:S03]  /*00f0*/  IMAD.WIDE R6, R6, 0x4, RZ ;  /* 0x0000000406067825 */ /* 0x000fc600078e02ff */
[----:B------:R-:W-:Y:S02]  /*0100*/  SHF.R.S32.HI R0, RZ, 0x2, R0 ;  /* 0x00000002ff007819 */ /* 0x000fe40000011400 */
[C---:B--2---:R-:W-:Y:S02]  /*0110*/  IADD3 R22, P2, PT, R6.reuse, UR10, RZ ;  /* 0x0000000a06167c10 */ /* 0x044fe4000ff5e0ff */
[----:B-1----:R-:W-:Y:S02]  /*0120*/  ISETP.GE.AND P0, PT, R5, R0, PT ;  /* 0x000000000500720c */ /* 0x002fe40003f06270 */
[----:B---3--:R-:W-:Y:S02]  /*0130*/  IADD3 R24, P1, PT, R6, UR8, RZ ;  /* 0x0000000806187c10 */ /* 0x008fe4000ff3e0ff */
[C---:B------:R-:W-:Y:S02]  /*0140*/  IADD3.X R23, PT, PT, R7.reuse, UR11, RZ, P2, !PT ;  /* 0x0000000b07177c10 */ /* 0x040fe400097fe4ff */
[----:B------:R-:W-:-:S07]  /*0150*/  IADD3.X R25, PT, PT, R7, UR9, RZ, P1, !PT ;  /* 0x0000000907197c10 */ /* 0x000fce0008ffe4ff */
[----:B----4-:R-:W-:Y:S05]  /*0160*/  @P0 BRA `(.L_x_57) ;  /* 0x0000000400740947 */ /* 0x010fea0003800000 */
        /* <DEDUP_REMOVED lines=29> */
[----:B------:R-:W-:Y:S01]  /*0340*/  ISETP.NE.AND P0, PT, R2, 0x3, PT ;  /* 0x000000030200780c */ /* 0x000fe20003f05270 */
[----:B------:R-:W-:-:S12]  /*0350*/  IMAD.MOV.U32 R2, RZ, RZ, R5 ;  /* 0x000000ffff027224 */ /* 0x000fd800078e0005 */
[----:B------:R-:W-:Y:S05]  /*0360*/  @!P0 BRA `(.L_x_59) ;  /* 0x0000000000548947 */ /* 0x000fea0003800000 */
[----:B------:R-:W-:Y:S01]  /*0370*/  IMAD.WIDE.U32 R6, R5, 0x10, R6 ;  /* 0x0000001005067825 */ /* 0x000fe200078e0006 */
[----:B------:R-:W-:Y:S02]  /*0380*/  IADD3 R2, PT, PT, R9, 0x1, RZ ;  /* 0x0000000109027810 */ /* 0x000fe40007ffe0ff */
[----:B------:R-:W-:Y:S02]  /*0390*/  MOV R16, RZ ;  /* 0x000000ff00107202 */ /* 0x000fe40000000f00 */
[----:B------:R-:W-:Y:S02]  /*03a0*/  IADD3 R8, P0, PT, R6, UR8, RZ ;  /* 0x0000000806087c10 */ /* 0x000fe4000ff1e0ff */
[----:B------:R-:W-:Y:S01]  /*03b0*/  LOP3.LUT R6, R2, 0x3, RZ, 0xc0, !PT ;  /* 0x0000000302067812 */ /* 0x000fe200078ec0ff */
[----:B------:R-:W-:Y:S01]  /*03c0*/  IMAD.MOV.U32 R2, RZ, RZ, R5 ;  /* 0x000000ffff027224 */ /* 0x000fe200078e0005 */
[----:B------:R-:W-:Y:S02]  /*03d0*/  IADD3.X R9, PT, PT, R7, UR9, RZ, P0, !PT ;  /* 0x0000000907097c10 */ /* 0x000fe400087fe4ff */
[----:B------:R-:W-:-:S07]  /*03e0*/  IADD3 R12, PT, PT, -R6, RZ, RZ ;  /* 0x000000ff060c7210 */ /* 0x000fce0007ffe1ff */
.L_x_60:
[----:B------:R-:W-:Y:S01]  /*03f0*/  MOV R6, R8 ;  /* 0x0000000800067202 */ /* 0x000fe20000000f00 */
[----:B------:R-:W-:-:S05]  /*0400*/  IMAD.MOV.U32 R7, RZ, RZ, R9 ;  /* 0x000000ffff077224 */ /* 0x000fca00078e0009 */
[----:B------:R-:W2:Y:S01]  /*0410*/  LDG.E.128 R8, desc[UR6][R6.64] ;  /* 0x0000000606087981 */ /* 0x000ea2000c1e1d00 */
[----:B------:R-:W-:Y:S02]  /*0420*/  IADD3 R12, PT, PT, R12, 0x1, RZ ;  /* 0x000000010c0c7810 */ /* 0x000fe40007ffe0ff */
[----:B------:R-:W-:Y:S02]  /*0430*/  IADD3 R2, PT, PT, R4, R2, RZ ;  /* 0x0000000204027210 */ /* 0x000fe40007ffe0ff */
[----:B------:R-:W-:Y:S01]  /*0440*/  ISETP.NE.AND P0, PT, R12, RZ, PT ;  /* 0x000000ff0c00720c */ /* 0x000fe20003f05270 */
[----:B--2---:R-:W-:-:S04]  /*0450*/  FMUL R9, R9, R9 ;  /* 0x0000000909097220 */ /* 0x004fc80000400000 */
[----:B------:R-:W-:-:S04]  /*0460*/  FFMA R9, R8, R8, R9 ;  /* 0x0000000808097223 */ /* 0x000fc80000000009 */
[----:B------:R-:W-:Y:S01]  /*0470*/  FFMA R10, R10, R10, R9 ;  /* 0x0000000a0a0a7223 */ /* 0x000fe20000000009 */
[----:B------:R-:W-:-:S04]  /*0480*/  IMAD.WIDE.U32 R8, R4, 0x10, R6 ;  /* 0x0000001004087825 */ /* 0x000fc800078e0006 */
[----:B------:R-:W-:-:S04]  /*0490*/  FFMA R11, R11, R11, R10 ;  /* 0x0000000b0b0b7223 */ /* 0x000fc8000000000a */
[----:B------:R-:W-:Y:S01]  /*04a0*/  FADD R16, R11, R16 ;  /* 0x000000100b107221 */ /* 0x000fe20000000000 */
[----:B------:R-:W-:Y:S06]  /*04b0*/  @P0 BRA `(.L_x_60) ;  /* 0xfffffffc00cc0947 */ /* 0x000fec000383ffff */
.L_x_59:
[----:B------:R-:W-:Y:S05]  /*04c0*/  BSYNC.RECONVERGENT B1 ;  /* 0x0000000000017941 */ /* 0x000fea0003800200 */
.L_x_58:
[----:B------:R-:W-:Y:S05]  /*04d0*/  @!P1 BRA `(.L_x_57) ;  /* 0x0000000000989947 */ /* 0x000fea0003800000 */
[--C-:B------:R-:W-:Y:S01]  /*04e0*/  IMAD R6, R4, 0x2, R2.reuse ;  /* 0x0000000204067824 */ /* 0x100fe200078e0202 */
[----:B------:R-:W-:Y:S01]  /*04f0*/  IADD3 R20, PT, PT, R2, R4, RZ ;  /* 0x0000000402147210 */ /* 0x000fe20007ffe0ff */
[----:B------:R-:W-:-:S07]  /*0500*/  IMAD R7, R4, 0x3, R2 ;  /* 0x0000000304077824 */ /* 0x000fce00078e0202 */
.L_x_61:
[----:B------:R-:W-:-:S05]  /*0510*/  IMAD.WIDE.U32 R18, R2, 0x10, R24 ;  /* 0x0000001002127825 */ /* 0x000fca00078e0018 */
[----:B------:R-:W2:Y:S01]  /*0520*/  LDG.E.128 R12, desc[UR6][R18.64] ;  /* 0x00000006120c7981 */ /* 0x000ea2000c1e1d00 */
[----:B------:R-:W-:-:S06]  /*0530*/  IMAD.WIDE.U32 R8, R20, 0x10, R24 ;  /* 0x0000001014087825 */ /* 0x000fcc00078e0018 */
[----:B------:R-:W3:Y:S01]  /*0540*/  LDG.E.128 R8, desc[UR6][R8.64] ;  /* 0x0000000608087981 */ /* 0x000ee2000c1e1d00 */
[----:B--2---:R-:W-:-:S04]  /*0550*/  FMUL R13, R13, R13 ;  /* 0x0000000d0d0d7220 */ /* 0x004fc80000400000 */
[----:B------:R-:W-:-:S04]  /*0560*/  FFMA R13, R12, R12, R13 ;  /* 0x0000000c0c0d7223 */ /* 0x000fc8000000000d */
[----:B------:R-:W-:-:S04]  /*0570*/  FFMA R14, R14, R14, R13 ;  /* 0x0000000e0e0e7223 */ /* 0x000fc8000000000d */
[----:B------:R-:W-:-:S04]  /*0580*/  FFMA R21, R15, R15, R14 ;  /* 0x0000000f0f157223 */ /* 0x000fc8000000000e */
[----:B------:R-:W-:Y:S01]  /*0590*/  FADD R21, R21, R16 ;  /* 0x0000001015157221 */ /* 0x000fe20000000000 */
[----:B------:R-:W-:-:S04]  /*05a0*/  IMAD.WIDE.U32 R16, R7, 0x10, R24 ;  /* 0x0000001007107825 */ /* 0x000fc800078e0018 */
[----:B------:R-:W-:Y:S02]  /*05b0*/  IMAD.WIDE.U32 R12, R6, 0x10, R24 ;  /* 0x00000010060c7825 */ /* 0x000fe400078e0018 */
[----:B------:R-:W2:Y:S04]  /*05c0*/  LDG.E.128 R16, desc[UR6][R16.64] ;  /* 0x0000000610107981 */ /* 0x000ea8000c1e1d00 */
[----:B------:R-:W4:Y:S01]  /*05d0*/  LDG.E.128 R12, desc[UR6][R12.64] ;  /* 0x000000060c0c7981 */ /* 0x000f22000c1e1d00 */
[----:B---3--:R-:W-:-:S04]  /*05e0*/  FMUL R27, R9, R9 ;  /* 0x00000009091b7220 */ /* 0x008fc80000400000 */
[----:B------:R-:W-:-:S04]  /*05f0*/  FFMA R27, R8, R8, R27 ;  /* 0x00000008081b7223 */ /* 0x000fc8000000001b */
[----:B------:R-:W-:-:S04]  /*0600*/  FFMA R10, R10, R10, R27 ;  /* 0x0000000a0a0a7223 */ /* 0x000fc8000000001b */
[----:B------:R-:W-:-:S04]  /*0610*/  FFMA R10, R11, R11, R10 ;  /* 0x0000000b0b0a7223 */ /* 0x000fc8000000000a */
[----:B------:R-:W-:Y:S01]  /*0620*/  FADD R10, R21, R10 ;  /* 0x0000000a150a7221 */ /* 0x000fe20000000000 */
[C---:B------:R-:W-:Y:S01]  /*0630*/  LEA R20, R4.reuse, R20, 0x2 ;  /* 0x0000001404147211 */ /* 0x040fe200078e10ff */
[C---:B------:R-:W-:Y:S01]  /*0640*/  IMAD R6, R4.reuse, 0x4, R6 ;  /* 0x0000000404067824 */ /* 0x040fe200078e0206 */
[----:B------:R-:W-:Y:S01]  /*0650*/  LEA R7, R4, R7, 0x2 ;  /* 0x0000000704077211 */ /* 0x000fe200078e10ff */
[----:B--2---:R-:W-:-:S04]  /*0660*/  FMUL R9, R17, R17 ;  /* 0x0000001111097220 */ /* 0x004fc80000400000 */
[----:B------:R-:W-:Y:S01]  /*0670*/  FFMA R11, R16, R16, R9 ;  /* 0x00000010100b7223 */ /* 0x000fe20000000009 */
[----:B------:R-:W-:Y:S01]  /*0680*/  IADD3 R9, PT, PT, R4, R2, R4 ;  /* 0x0000000204097210 */ /* 0x000fe20007ffe004 */
[----:B----4-:R-:W-:-:S03]  /*0690*/  FMUL R27, R13, R13 ;  /* 0x0000000d0d1b7220 */ /* 0x010fc60000400000 */
[----:B------:R-:W-:Y:S01]  /*06a0*/  IADD3 R2, PT, PT, R4, R9, R4 ;  /* 0x0000000904027210 */ /* 0x000fe20007ffe004 */
[----:B------:R-:W-:-:S03]  /*06b0*/  FFMA R27, R12, R12, R27 ;  /* 0x0000000c0c1b7223 */ /* 0x000fc6000000001b */
[----:B------:R-:W-:Y:S01]  /*06c0*/  ISETP.GE.AND P0, PT, R2, R0, PT ;  /* 0x000000000200720c */ /* 0x000fe20003f06270 */
[----:B------:R-:W-:Y:S01]  /*06d0*/  FFMA R14, R14, R14, R27 ;  /* 0x0000000e0e0e7223 */ /* 0x000fe2000000001b */
[----:B------:R-:W-:-:S03]  /*06e0*/  FFMA R18, R18, R18, R11 ;  /* 0x0000001212127223 */ /* 0x000fc6000000000b */
[----:B------:R-:W-:Y:S01]  /*06f0*/  FFMA R15, R15, R15, R14 ;  /* 0x0000000f0f0f7223 */ /* 0x000fe2000000000e */
[----:B------:R-:W-:-:S03]  /*0700*/  FFMA R19, R19, R19, R18 ;  /* 0x0000001313137223 */ /* 0x000fc60000000012 */
[----:B------:R-:W-:-:S04]  /*0710*/  FADD R10, R10, R15 ;  /* 0x0000000f0a0a7221 */ /* 0x000fc80000000000 */
[----:B------:R-:W-:Y:S01]  /*0720*/  FADD R16, R10, R19 ;  /* 0x000000130a107221 */ /* 0x000fe20000000000 */
[----:B------:R-:W-:Y:S06]  /*0730*/  @!P0 BRA `(.L_x_61) ;  /* 0xfffffffc00748947 */ /* 0x000fec000383ffff */
.L_x_57:
[----:B------:R-:W-:Y:S05]  /*0740*/  BSYNC.RECONVERGENT B0 ;  /* 0x0000000000007941 */ /* 0x000fea0003800200 */
.L_x_56:
[----:B------:R-:W-:Y:S01]  /*0750*/  LEA R2, R0, R5, 0x2 ;  /* 0x0000000500027211 */ /* 0x000fe200078e10ff */
[----:B------:R-:W-:Y:S03]  /*0760*/  BSSY.RECONVERGENT B0, `(.L_x_62) ;  /* 0x000000b000007945 */ /* 0x000fe60003800200 */
[----:B------:R-:W-:-:S13]  /*0770*/  ISETP.GE.AND P0, PT, R2, R3, PT ;  /* 0x000000030200720c */ /* 0x000fda0003f06270 */
[----:B------:R-:W-:Y:S05]  /*0780*/  @P0 BRA `(.L_x_63) ;  /* 0x0000000000200947 */ /* 0x000fea0003800000 */
[----:B------:R-:W0:Y:S01]  /*0790*/  LDC R9, c[0x0][0x360] ;  /* 0x0000d800ff097b82 */ /* 0x000e220000000800 */
[----:B------:R-:W-:-:S07]  /*07a0*/  IMAD.MOV.U32 R4, RZ, RZ, R2 ;  /* 0x000000ffff047224 */ /* 0x000fce00078e0002 */
.L_x_64:
[----:B------:R-:W-:-:S06]  /*07b0*/  IMAD.WIDE R6, R4, 0x4, R24 ;  /* 0x0000000404067825 */ /* 0x000fcc00078e0218 */
[----:B------:R-:W2:Y:S01]  /*07c0*/  LDG.E R7, desc[UR6][R6.64] ;  /* 0x0000000606077981 */ /* 0x000ea2000c1e1900 */
[----:B0-----:R-:W-:-:S04]  /*07d0*/  IADD3 R4, PT, PT, R9, R4, RZ ;  /* 0x0000000409047210 */ /* 0x001fc80007ffe0ff */
[----:B------:R-:W-:Y:S01]  /*07e0*/  ISETP.GE.AND P0, PT, R4, R3, PT ;  /* 0x000000030400720c */ /* 0x000fe20003f06270 */
[----:B--2---:R-:W-:-:S12]  /*07f0*/  FFMA R16, R7, R7, R16 ;  /* 0x0000000707107223 */ /* 0x004fd80000000010 */
[----:B------:R-:W-:Y:S05]  /*0800*/  @!P0 BRA `(.L_x_64) ;  /* 0xfffffffc00e88947 */ /* 0x000fea000383ffff */
.L_x_63:
[----:B------:R-:W-:Y:S05]  /*0810*/  BSYNC.RECONVERGENT B0 ;  /* 0x0000000000007941 */ /* 0x000fea0003800200 */
.L_x_62:
        /* <DEDUP_REMOVED lines=14> */
[----:B0-----:R-:W-:-:S03]  /*0900*/  @P0 FADD R9, R4, R9 ;  /* 0x0000000904090221 */ /* 0x001fc60000000000 */
[----:B------:R-:W-:Y:S02]  /*0910*/  @!P1 IADD3 R8, PT, PT, R7, R8, RZ ;  /* 0x0000000807089210 */ /* 0x000fe40007ffe0ff */
        /* <DEDUP_REMOVED lines=16> */
.L_x_66:
[----:B------:R-:W-:Y:S05]  /*0a20*/  BSYNC.RECONVERGENT B0 ;  /* 0x0000000000007941 */ /* 0x000fea0003800200 */
.L_x_65:
        /* <DEDUP_REMOVED lines=9> */
[----:B------:R-:W1:Y:S02]  /*0ac0*/  LDS R4, [UR4+0x18] ;  /* 0x00001804ff047984 */ /* 0x000e640008000800 */
[----:B-1----:R-:W1:Y:S01]  /*0ad0*/  FCHK P0, R4, R3 ;  /* 0x0000000304007302 */ /* 0x002e620000000000 */
[----:B------:R-:W-:-:S04]  /*0ae0*/  FFMA R6, R4, R7, RZ ;  /* 0x0000000704067223 */ /* 0x000fc800000000ff */
[----:B0-----:R-:W-:-:S04]  /*0af0*/  FFMA R8, -R3, R6, R4 ;  /* 0x0000000603087223 */ /* 0x001fc80000000104 */
[----:B------:R-:W-:Y:S01]  /*0b00*/  FFMA R6, R7, R8, R6 ;  /* 0x0000000807067223 */ /* 0x000fe20000000006 */
[----:B-1----:R-:W-:Y:S06]  /*0b10*/  @!P0 BRA `(.L_x_67) ;  /* 0x00000000000c8947 */ /* 0x002fec0003800000 */
[----:B------:R-:W-:-:S07]  /*0b20*/  MOV R6, 0xb40 ;  /* 0x00000b4000067802 */ /* 0x000fce0000000f00 */
[----:B------:R-:W-:Y:S05]  /*0b30*/  CALL.REL.NOINC `($__internal_2_$__cuda_sm3x_div_rn_noftz_f32_slowpath) ;  /* 0x0000000800647944 */ /* 0x000fea0003c00000 */
[----:B------:R-:W-:-:S07]  /*0b40*/  IMAD.MOV.U32 R6, RZ, RZ, R3 ;  /* 0x000000ffff067224 */ /* 0x000fce00078e0003 */
.L_x_67:
[----:B------:R-:W0:Y:S01]  /*0b50*/  LDCU UR4, c[0x0][0x3a0] ;  /* 0x00007400ff0477ac */ /* 0x000e220008000800 */
[----:B------:R-:W-:Y:S01]  /*0b60*/  BSSY.RECONVERGENT B0, `(.L_x_68) ;  /* 0x0000085000007945 */ /* 0x000fe20003800200 */
[----:B0-----:R-:W-:Y:S01]  /*0b70*/  FADD R6, R6, UR4 ;  /* 0x0000000406067e21 */ /* 0x001fe20008000000 */
[----:B------:R-:W0:Y:S04]  /*0b80*/  LDCU.64 UR4, c[0x0][0x388] ;  /* 0x00007100ff0477ac */ /* 0x000e280008000a00 */
[----:B------:R-:W-:-:S13]  /*0b90*/  FSETP.GEU.AND P0, PT, |R6|, 1.175494350822287508e-38, PT ;  /* 0x008000000600780b */ /* 0x000fda0003f0e200 */
[----:B------:R-:W-:-:S04]  /*0ba0*/  @!P0 FMUL R6, R6, 16777216 ;  /* 0x4b80000006068820 */ /* 0x000fc80000400000 */
[----:B------:R-:W1:Y:S02]  /*0bb0*/  MUFU.RSQ R3, R6 ;  /* 0x0000000600037308 */ /* 0x000e640000001400 */
[----:B-1----:R-:W-:Y:S01]  /*0bc0*/  @!P0 FMUL R3, R3, 4096 ;  /* 0x4580000003038820 */ /* 0x002fe20000400000 */
[----:B0-----:R-:W-:Y:S06]  /*0bd0*/  @P2 BRA `(.L_x_69) ;  /* 0x0000000400f42947 */ /* 0x001fec0003800000 */
[----:B------:R-:W0:Y:S01]  /*0be0*/  LDC R4, c[0x0][0x360] ;  /* 0x0000d800ff047b82 */ /* 0x000e220000000800 */
[----:B------:R-:W-:Y:S01]  /*0bf0*/  BSSY.RECONVERGENT B1, `(.L_x_70) ;  /* 0x0000037000017945 */ /* 0x000fe20003800200 */
[----:B0-----:R-:W0:Y:S01]  /*0c00*/  I2F.U32.RP R11, R4 ;  /* 0x00000004000b7306 */ /* 0x001e220000209000 */
[----:B------:R-:W-:Y:S01]  /*0c10*/  IMAD.IADD R9, R5, 0x1, R4 ;  /* 0x0000000105097824 */ /* 0x000fe200078e0204 */
[----:B------:R-:W-:-:S04]  /*0c20*/  ISETP.NE.U32.AND P2, PT, R4, RZ, PT ;  /* 0x000000ff0400720c */ /* 0x000fc80003f45070 */
[----:B------:R-:W-:Y:S02]  /*0c30*/  ISETP.GE.U32.AND P0, PT, R9, R0, PT ;  /* 0x000000000900720c */ /* 0x000fe40003f06070 */
[----:B------:R-:W-:Y:S02]  /*0c40*/  VIMNMX.U32 R8, PT, PT, R0, R9, !PT ;  /* 0x0000000900087248 */ /* 0x000fe40007fe0000 */
[----:B------:R-:W-:-:S04]  /*0c50*/  SEL R10, RZ, 0x1, P0 ;  /* 0x00000001ff0a7807 */ /* 0x000fc80000000000 */
[----:B------:R-:W-:Y:S01]  /*0c60*/  IADD3 R9, PT, PT, R8, -R9, -R10 ;  /* 0x8000000908097210 */ /* 0x000fe20007ffe80a */
[----:B0-----:R-:W0:Y:S02]  /*0c70*/  MUFU.RCP R11, R11 ;  /* 0x0000000b000b7308 */ /* 0x001e240000001000 */
[----:B0-----:R-:W-:-:S06]  /*0c80*/  IADD3 R6, PT, PT, R11, 0xffffffe, RZ ;  /* 0x0ffffffe0b067810 */ /* 0x001fcc0007ffe0ff */
[----:B------:R0:W1:Y:S02]  /*0c90*/  F2I.FTZ.U32.TRUNC.NTZ R7, R6 ;  /* 0x0000000600077305 */ /* 0x000064000021f000 */
[----:B0-----:R-:W-:Y:S01]  /*0ca0*/  HFMA2 R6, -RZ, RZ, 0, 0 ;  /* 0x00000000ff067431 */ /* 0x001fe200000001ff */
[----:B-1----:R-:W-:-:S05]  /*0cb0*/  IADD3 R13, PT, PT, RZ, -R7, RZ ;  /* 0x80000007ff0d7210 */ /* 0x002fca0007ffe0ff */
[----:B------:R-:W-:-:S04]  /*0cc0*/  IMAD R13, R13, R4, RZ ;  /* 0x000000040d0d7224 */ /* 0x000fc800078e02ff */
[----:B------:R-:W-:-:S06]  /*0cd0*/  IMAD.HI.U32 R12, R7, R13, R6 ;  /* 0x0000000d070c7227 */ /* 0x000fcc00078e0006 */
[----:B------:R-:W-:-:S05]  /*0ce0*/  IMAD.HI.U32 R7, R12, R9, RZ ;  /* 0x000000090c077227 */ /* 0x000fca00078e00ff */
[----:B------:R-:W-:-:S05]  /*0cf0*/  IADD3 R6, PT, PT, -R7, RZ, RZ ;  /* 0x000000ff07067210 */ /* 0x000fca0007ffe1ff */
[----:B------:R-:W-:-:S05]  /*0d00*/  IMAD R9, R4, R6, R9 ;  /* 0x0000000604097224 */ /* 0x000fca00078e0209 */
[----:B------:R-:W-:-:S13]  /*0d10*/  ISETP.GE.U32.AND P0, PT, R9, R4, PT ;  /* 0x000000040900720c */ /* 0x000fda0003f06070 */
[----:B------:R-:W-:Y:S01]  /*0d20*/  @P0 IMAD.IADD R9, R9, 0x1, -R4 ;  /* 0x0000000109090824 */ /* 0x000fe200078e0a04 */
[----:B------:R-:W-:-:S04]  /*0d30*/  @P0 IADD3 R7, PT, PT, R7, 0x1, RZ ;  /* 0x0000000107070810 */ /* 0x000fc80007ffe0ff */
        /* <DEDUP_REMOVED lines=10> */
[----:B------:R-:W-:-:S04]  /*0de0*/  IMAD.WIDE.U32 R6, R5, 0x10, RZ ;  /* 0x0000001005067825 */ /* 0x000fc800078e00ff */
[C---:B------:R-:W-:Y:S01]  /*0df0*/  IMAD R5, R16.reuse, R4, R5 ;  /* 0x0000000410057224 */ /* 0x040fe200078e0205 */
[----:B------:R-:W-:-:S07]  /*0e00*/  IADD3 R16, PT, PT, -R16, RZ, RZ ;  /* 0x000000ff10107210 */ /* 0x000fce0007ffe1ff */
.L_x_72:
[C---:B------:R-:W-:Y:S02]  /*0e10*/  IADD3 R10, P1, PT, R6.reuse, R24, RZ ;  /* 0x00000018060a7210 */ /* 0x040fe40007f3e0ff */
[----:B------:R-:W-:-:S03]  /*0e20*/  IADD3 R18, P2, PT, R6, UR4, RZ ;  /* 0x0000000406127c10 */ /* 0x000fc6000ff5e0ff */
[C---:B------:R-:W-:Y:S01]  /*0e30*/  IMAD.X R11, R7.reuse, 0x1, R25, P1 ;  /* 0x00000001070b7824 */ /* 0x040fe200008e0619 */
[----:B------:R-:W-:-:S05]  /*0e40*/  IADD3.X R19, PT, PT, R7, UR5, RZ, P2, !PT ;  /* 0x0000000507137c10 */ /* 0x000fca00097fe4ff */
[----:B0-----:R-:W2:Y:S04]  /*0e50*/  LDG.E.128 R8, desc[UR6][R10.64] ;  /* 0x000000060a087981 */ /* 0x001ea8000c1e1d00 */
[----:B------:R-:W3:Y:S01]  /*0e60*/  LDG.E.128 R12, desc[UR6][R18.64] ;  /* 0x00000006120c7981 */ /* 0x000ee2000c1e1d00 */
[----:B------:R-:W-:Y:S01]  /*0e70*/  IADD3 R16, PT, PT, R16, 0x1, RZ ;  /* 0x0000000110107810 */ /* 0x000fe20007ffe0ff */
[C---:B--2---:R-:W-:Y:S01]  /*0e80*/  FMUL R20, R3.reuse, R9 ;  /* 0x0000000903147220 */ /* 0x044fe20000400000 */
[C---:B------:R-:W-:Y:S01]  /*0e90*/  FMUL R17, R3.reuse, R8 ;  /* 0x0000000803117220 */ /* 0x040fe20000400000 */
[C---:B------:R-:W-:Y:S01]  /*0ea0*/  FMUL R9, R3.reuse, R10 ;  /* 0x0000000a03097220 */ /* 0x040fe20000400000 */
[----:B------:R-:W-:Y:S01]  /*0eb0*/  IADD3 R8, P1, PT, R6, R22, RZ ;  /* 0x0000001606087210 */ /* 0x000fe20007f3e0ff */
[----:B------:R-:W-:Y:S01]  /*0ec0*/  FMUL R26, R3, R11 ;  /* 0x0000000b031a7220 */ /* 0x000fe20000400000 */
[----:B---3--:R-:W-:Y:S01]  /*0ed0*/  FMUL R12, R12, R17 ;  /* 0x000000110c0c7220 */ /* 0x008fe20000400000 */
[----:B------:R-:W-:Y:S01]  /*0ee0*/  FMUL R14, R14, R9 ;  /* 0x000000090e0e7220 */ /* 0x000fe20000400000 */
[----:B------:R-:W-:Y:S01]  /*0ef0*/  FMUL R13, R13, R20 ;  /* 0x000000140d0d7220 */ /* 0x000fe20000400000 */
[----:B------:R-:W-:Y:S01]  /*0f00*/  IADD3.X R9, PT, PT, R7, R23, RZ, P1, !PT ;  /* 0x0000001707097210 */ /* 0x000fe20000ffe4ff */
[----:B------:R-:W-:Y:S01]  /*0f10*/  FMUL R15, R15, R26 ;  /* 0x0000001a0f0f7220 */ /* 0x000fe20000400000 */
[----:B------:R-:W-:Y:S01]  /*0f20*/  ISETP.NE.AND P1, PT, R16, RZ, PT ;  /* 0x000000ff1000720c */ /* 0x000fe20003f25270 */
[----:B------:R-:W-:-:S03]  /*0f30*/  IMAD.WIDE.U32 R6, R4, 0x10, R6 ;  /* 0x0000001004067825 */ /* 0x000fc600078e0006 */
[----:B------:R0:W-:Y:S09]  /*0f40*/  STG.E.128 desc[UR6][R8.64], R12 ;  /* 0x0000000c08007986 */ /* 0x0001f2000c101d06 */
[----:B------:R-:W-:Y:S05]  /*0f50*/  @P1 BRA `(.L_x_72) ;  /* 0xfffffffc00ac1947 */ /* 0x000fea000383ffff */
.L_x_71:
[----:B------:R-:W-:Y:S05]  /*0f60*/  BSYNC.RECONVERGENT B1 ;  /* 0x0000000000017941 */ /* 0x000fea0003800200 */
.L_x_70:
[----:B------:R-:W-:Y:S05]  /*0f70*/  @!P0 BRA `(.L_x_69) ;  /* 0x00000004000c8947 */ /* 0x000fea0003800000 */
[----:B------:R-:W1:Y:S01]  /*0f80*/  LDC.64 R26, c[0x0][0x388] ;  /* 0x0000e200ff1a7b82 */ /* 0x000e620000000a00 */
[C-C-:B------:R-:W-:Y:S01]  /*0f90*/  IMAD R20, R4.reuse, 0x2, R5.reuse ;  /* 0x0000000204147824 */ /* 0x140fe200078e0205 */
[----:B------:R-:W-:Y:S01]  /*0fa0*/  IADD3 R6, PT, PT, R5, R4, RZ ;  /* 0x0000000405067210 */ /* 0x000fe20007ffe0ff */
[----:B------:R-:W-:-:S07]  /*0fb0*/  IMAD R7, R4, 0x3, R5 ;  /* 0x0000000304077824 */ /* 0x000fce00078e0205 */
.L_x_73:
[----:B0-----:R-:W-:-:S04]  /*0fc0*/  IMAD.WIDE.U32 R8, R5, 0x10, R24 ;  /* 0x0000001005087825 */ /* 0x001fc800078e0018 */
[--C-:B-1----:R-:W-:Y:S02]  /*0fd0*/  IMAD.WIDE.U32 R16, R5, 0x10, R26.reuse ;  /* 0x0000001005107825 */ /* 0x102fe400078e001a */
[----:B--2---:R-:W2:Y:S04]  /*0fe0*/  LDG.E.128 R8, desc[UR6][R8.64] ;  /* 0x0000000608087981 */ /* 0x004ea8000c1e1d00 */
        /* <DEDUP_REMOVED lines=60> */
.L_x_69:
[----:B------:R-:W-:Y:S05]  /*13b0*/  BSYNC.RECONVERGENT B0 ;  /* 0x0000000000007941 */ /* 0x000fea0003800200 */
.L_x_68:
[----:B------:R-:W1:Y:S02]  /*13c0*/  LDCU UR8, c[0x0][0x39c] ;  /* 0x00007380ff0877ac */ /* 0x000e640008000800 */
[----:B-1----:R-:W-:-:S13]  /*13d0*/  ISETP.GE.AND P0, PT, R2, UR8, PT ;  /* 0x0000000802007c0c */ /* 0x002fda000bf06270 */
[----:B------:R-:W-:Y:S05]  /*13e0*/  @P0 EXIT ;  /* 0x000000000000094d */ /* 0x000fea0003800000 */
[----:B--2---:R-:W1:Y:S01]  /*13f0*/  LDC.64 R10, c[0x0][0x388] ;  /* 0x0000e200ff0a7b82 */ /* 0x004e620000000a00 */
[----:B------:R-:W2:Y:S02]  /*1400*/  LDCU UR4, c[0x0][0x360] ;  /* 0x00006c00ff0477ac */ /* 0x000ea40008000800 */
.L_x_74:
[----:B-1----:R-:W-:-:S04]  /*1410*/  IMAD.WIDE R4, R2, 0x4, R10 ;  /* 0x0000000402047825 */ /* 0x002fc800078e020a */
[C---:B------:R-:W-:Y:S02]  /*1420*/  IMAD.WIDE R6, R2.reuse, 0x4, R24 ;  /* 0x0000000402067825 */ /* 0x040fe400078e0218 */
[----:B---3--:R-:W3:Y:S04]  /*1430*/  LDG.E R4, desc[UR6][R4.64] ;  /* 0x0000000604047981 */ /* 0x008ee8000c1e1900 */
[----:B------:R-:W3:Y:S01]  /*1440*/  LDG.E R7, desc[UR6][R6.64] ;  /* 0x0000000606077981 */ /* 0x000ee2000c1e1900 */
[C---:B0-----:R-:W-:Y:S01]  /*1450*/  IMAD.WIDE R8, R2.reuse, 0x4, R22 ;  /* 0x0000000402087825 */ /* 0x041fe200078e0216 */
[----:B--2---:R-:W-:-:S04]  /*1460*/  IADD3 R2, PT, PT, R2, UR4, RZ ;  /* 0x0000000402027c10 */ /* 0x004fc8000fffe0ff */
[----:B------:R-:W-:Y:S01]  /*1470*/  ISETP.GE.AND P0, PT, R2, UR8, PT ;  /* 0x0000000802007c0c */ /* 0x000fe2000bf06270 */
[----:B---3--:R-:W-:-:S04]  /*1480*/  FMUL R0, R4, R7 ;  /* 0x0000000704007220 */ /* 0x008fc80000400000 */
[----:B------:R-:W-:-:S05]  /*1490*/  FMUL R13, R3, R0 ;  /* 0x00000000030d7220 */ /* 0x000fca0000400000 */
[----:B------:R3:W-:Y:S03]  /*14a0*/  STG.E desc[UR6][R8.64], R13 ;  /* 0x0000000d08007986 */ /* 0x0007e6000c101906 */
[----:B------:R-:W-:Y:S05]  /*14b0*/  @!P0 BRA `(.L_x_74) ;  /* 0xfffffffc00d48947 */ /* 0x000fea000383ffff */
[----:B------:R-:W-:Y:S05]  /*14c0*/  EXIT ;  /* 0x000000000000794d */ /* 0x000fea0003800000 */
        .weak           $__internal_2_$__cuda_sm3x_div_rn_noftz_f32_slowpath
        .type           $__internal_2_$__cuda_sm3x_div_rn_noftz_f32_slowpath,@function
        .size           $__internal_2_$__cuda_sm3x_div_rn_noftz_f32_slowpath,(.L_x_86 - $__internal_2_$__cuda_sm3x_div_rn_noftz_f32_slowpath)
$__internal_2_$__cuda_sm3x_div_rn_noftz_f32_slowpath:
        /* <DEDUP_REMOVED lines=35> */
.L_x_75:
[----:B------:R-:W-:Y:S02]  /*1700*/  LEA R4, R8, 0xc0800000, 0x17 ;  /* 0xc080000008047811 */ /* 0x000fe400078eb8ff */
[----:B------:R-:W-:Y:S02]  /*1710*/  IADD3 R9, PT, PT, R9, -0x7f, RZ ;  /* 0xffffff8109097810 */ /* 0x000fe40007ffe0ff */
[----:B------:R-:W-:Y:S02]  /*1720*/  IADD3 R4, PT, PT, -R4, R11, RZ ;  /* 0x0000000b04047210 */ /* 0x000fe40007ffe1ff */
[C---:B------:R-:W-:Y:S01]  /*1730*/  IADD3 R8, PT, PT, R9.reuse, 0x7f, -R8 ;  /* 0x0000007f09087810 */ /* 0x040fe20007ffe808 */
[----:B------:R-:W-:Y:S01]  /*1740*/  IMAD R3, R9, -0x800000, R10 ;  /* 0xff80000009037824 */ /* 0x000fe200078e020a */
[----:B------:R-:W0:Y:S01]  /*1750*/  MUFU.RCP R11, R4 ;  /* 0x00000004000b7308 */ /* 0x000e220000001000 */
[----:B------:R-:W-:Y:S02]  /*1760*/  FADD.FTZ R12, -R4, -RZ ;  /* 0x800000ff040c7221 */ /* 0x000fe40000010100 */
[----:B------:R-:W-:-:S02]  /*1770*/  IMAD.IADD R8, R8, 0x1, R7 ;  /* 0x0000000108087824 */ /* 0x000fc400078e0207 */
        /* <DEDUP_REMOVED lines=21> */
[C---:B------:R-:W-:Y:S01]  /*18d0*/  IADD3 R9, PT, PT, R12.reuse, 0x20, RZ ;  /* 0x000000200c097810 */ /* 0x040fe20007ffe0ff */
[CCC-:B------:R-:W-:Y:S01]  /*18e0*/  FFMA.RM R7, R13.reuse, R11.reuse, R10.reuse ;  /* 0x0000000b0d077223 */ /* 0x1c0fe2000000400a */
[----:B------:R-:W-:Y:S02]  /*18f0*/  ISETP.NE.AND P3, PT, R12, RZ, PT ;  /* 0x000000ff0c00720c */ /* 0x000fe40003f65270 */
[----:B------:R-:W-:Y:S01]  /*1900*/  LOP3.LUT R8, R4, 0x7fffff, RZ, 0xc0, !PT ;  /* 0x007fffff04087812 */ /* 0x000fe200078ec0ff */
[----:B------:R-:W-:Y:S01]  /*1910*/  FFMA.RP R4, R13, R11, R10 ;  /* 0x0000000b0d047223 */ /* 0x000fe2000000800a */
[----:B------:R-:W-:Y:S01]  /*1920*/  IMAD.MOV R10, RZ, RZ, -R12 ;  /* 0x000000ffff0a7224 */ /* 0x000fe200078e0a0c */
[----:B------:R-:W-:Y:S02]  /*1930*/  ISETP.NE.AND P1, PT, R12, RZ, PT ;  /* 0x000000ff0c00720c */ /* 0x000fe40003f25270 */
        /* <DEDUP_REMOVED lines=14> */
.L_x_81:
[----:B------:R-:W-:-:S04]  /*1a20*/  LOP3.LUT R3, R3, 0x80000000, RZ, 0xc0, !PT ;  /* 0x8000000003037812 */ /* 0x000fc800078ec0ff */
[----:B------:R-:W-:Y:S01]  /*1a30*/  LOP3.LUT R3, R3, 0x7f800000, RZ, 0xfc, !PT ;  /* 0x7f80000003037812 */ /* 0x000fe200078efcff */
[----:B------:R-:W-:Y:S06]  /*1a40*/  BRA `(.L_x_82) ;  /* 0x0000000000287947 */ /* 0x000fec0003800000 */
.L_x_80:
[----:B------:R-:W-:Y:S01]  /*1a50*/  LEA R3, R8, R3, 0x17 ;  /* 0x0000000308037211 */ /* 0x000fe200078eb8ff */
[----:B------:R-:W-:Y:S06]  /*1a60*/  BRA `(.L_x_82) ;  /* 0x0000000000207947 */ /* 0x000fec0003800000 */
.L_x_79:
[----:B------:R-:W-:-:S04]  /*1a70*/  LOP3.LUT R3, R11, 0x80000000, R10, 0x48, !PT ;  /* 0x800000000b037812 */ /* 0x000fc800078e480a */
[----:B------:R-:W-:Y:S01]  /*1a80*/  LOP3.LUT R3, R3, 0x7f800000, RZ, 0xfc, !PT ;  /* 0x7f80000003037812 */ /* 0x000fe200078efcff */
[----:B------:R-:W-:Y:S06]  /*1a90*/  BRA `(.L_x_82) ;  /* 0x0000000000147947 */ /* 0x000fec0003800000 */
.L_x_78:
[----:B------:R-:W-:Y:S01]  /*1aa0*/  LOP3.LUT R3, R11, 0x80000000, R10, 0x48, !PT ;  /* 0x800000000b037812 */ /* 0x000fe200078e480a */
[----:B------:R-:W-:Y:S06]  /*1ab0*/  BRA `(.L_x_82) ;  /* 0x00000000000c7947 */ /* 0x000fec0003800000 */
.L_x_77:
[----:B------:R-:W0:Y:S01]  /*1ac0*/  MUFU.RSQ R3, -QNAN ;  /* 0xffc0000000037908 */ /* 0x000e220000001400 */
[----:B------:R-:W-:Y:S05]  /*1ad0*/  BRA `(.L_x_82) ;  /* 0x0000000000047947 */ /* 0x000fea0003800000 */
.L_x_76:
[----:B------:R-:W-:-:S07]  /*1ae0*/  FADD.FTZ R3, R4, R3 ;  /* 0x0000000304037221 */ /* 0x000fce0000010000 */
.L_x_82:
[----:B------:R-:W-:-:S04]  /*1af0*/  HFMA2 R7, -RZ, RZ, 0, 0 ;  /* 0x00000000ff077431 */ /* 0x000fc800000001ff */
[----:B0-----:R-:W-:Y:S05]  /*1b00*/  RET.REL.NODEC R6 `(_Z19row_rmsnorm_f32_dimPfS_S_iif) ;  /* 0xffffffe4063c7950 */ /* 0x001fea0003c3ffff */
.L_x_83:
        /* <DEDUP_REMOVED lines=15> */
.L_x_86:


//--------------------- .nv.shared._Z21row_rmsnorm_pure_fp16ILi128EEvPK6__halfS2_PS0_if --------------------------
	.section	.nv.shared._Z21row_rmsnorm_pure_fp16ILi128EEvPK6__halfS2_PS0_if,"aw",@nobits
	.sectionflags	@""
	.align	4
.nv.shared._Z21row_rmsnorm_pure_fp16ILi128EEvPK6__halfS2_PS0_if:
	.zero		1052


//--------------------- .nv.shared.reserved.0     --------------------------
	.section	.nv.shared.reserved.0,"aw",@nobits
	.weak		__nv_reservedSMEM_offset_0_alias
	.size		__nv_reservedSMEM_offset_0_alias, 0, 64
	.other		__nv_reservedSMEM_offset_0_alias,@"STO_CUDA_RESERVED_SHARED STV_DEFAULT"
__nv_reservedSMEM_offset_0_alias:
	.zero		0
	.zero		64


//--------------------- .nv.global                --------------------------
	.section	.nv.global,"aw",@nobits
.nv.global:
	.type		_ZN34_INTERNAL_0451d41e_4_k_cu_64458d4b4cuda3std3__48in_placeE,@object
	.size		_ZN34_INTERNAL_0451d41e_4_k_cu_64458d4b4cuda3std3__48in_placeE,(_ZN34_INTERNAL_0451d41e_4_k_cu_64458d4b4cuda3std6ranges3__45__cpo8distanceE - _ZN34_INTERNAL_0451d41e_4_k_cu_64458d4b4cuda3std3__48in_placeE)
_ZN34_INTERNAL_0451d41e_4_k_cu_64458d4b4cuda3std3__48in_placeE:
	.zero		1
	.type		_ZN34_INTERNAL_0451d41e_4_k_cu_64458d4b4cuda3std6ranges3__45__cpo8distanceE,@object
	.size		_ZN34_INTERNAL_0451d41e_4_k_cu_64458d4b4cuda3std6ranges3__45__cpo8distanceE,(_ZN34_INTERNAL_0451d41e_4_k_cu_64458d4b4cuda3std3__45__cpo6cbeginE - _ZN34_INTERNAL_0451d41e_4_k_cu_64458d4b4cuda3std6ranges3__45__cpo8distanceE)
_ZN34_INTERNAL_0451d41e_4_k_cu_64458d4b4cuda3std6ranges3__45__cpo8distanceE:
	.zero		1
	.type		_ZN34_INTERNAL_0451d41e_4_k_cu_64458d4b4cuda3std3__45__cpo6cbeginE,@object
	.size		_ZN34_INTERNAL_0451d41e_4_k_cu_64458d4b4cuda3std3__45__cpo6cbeginE,(_ZN34_INTERNAL_0451d41e_4_k_cu_64458d4b4cuda3std6ranges3__45__cpo7advanceE - _ZN34_INTERNAL_0451d41e_4_k_cu_64458d4b4cuda3std3__45__cpo6cbeginE)
_ZN34_INTERNAL_0451d41e_4_k_cu_64458d4b4cuda3std3__45__cpo6cbeginE:
	.zero		1
	.type		_ZN34_INTERNAL_0451d41e_4_k_cu_64458d4b4cuda3std6ranges3__45__cpo7advanceE,@object
	.size		_ZN34_INTERNAL_0451d41e_4_k_cu_64458d4b4cuda3std6ranges3__45__cpo7advanceE,(_ZN34_INTERNAL_0451d41e_4_k_cu_64458d4b4cuda3std3__45__cpo7crbeginE - _ZN34_INTERNAL_0451d41e_4_k_cu_64458d4b4cuda3std6ranges3__45__cpo7advanceE)
_ZN34_INTERNAL_0451d41e_4_k_cu_64458d4b4cuda3std6ranges3__45__cpo7advanceE:
	.zero		1
	.type		_ZN34_INTERNAL_0451d41e_4_k_cu_64458d4b4cuda3std3__45__cpo7crbeginE,@object
	.size		_ZN34_INTERNAL_0451d41e_4_k_cu_64458d4b4cuda3std3__45__cpo7crbeginE,(_ZN34_INTERNAL_0451d41e_4_k_cu_64458d4b4cuda3std6ranges3__45__cpo4dataE - _ZN34_INTERNAL_0451d41e_4_k_cu_64458d4b4cuda3std3__45__cpo7crbeginE)
_ZN34_INTERNAL_0451d41e_4_k_cu_64458d4b4cuda3std3__45__cpo7crbeginE:
	.zero		1
	.type		_ZN34_INTERNAL_0451d41e_4_k_cu_64458d4b4cuda3std6ranges3__45__cpo4dataE,@object
	.size		_ZN34_INTERNAL_0451d41e_4_k_cu_64458d4b4cuda3std6ranges3__45__cpo4dataE,(_ZN34_INTERNAL_0451d41e_4_k_cu_64458d4b4cuda3std6ranges3__45__cpo5beginE - _ZN34_INTERNAL_0451d41e_4_k_cu_64458d4b4cuda3std6ranges3__45__cpo4dataE)
_ZN34_INTERNAL_0451d41e_4_k_cu_64458d4b4cuda3std6ranges3__45__cpo4dataE:
	.zero		1
	.type		_ZN34_INTERNAL_0451d41e_4_k_cu_64458d4b4cuda3std6ranges3__45__cpo5beginE,@object
	.size		_ZN34_INTERNAL_0451d41e_4_k_cu_64458d4b4cuda3std6ranges3__45__cpo5beginE,(_ZN34_INTERNAL_0451d41e_4_k_cu_64458d4b4cuda3std3__436_GLOBAL__N__0451d41e_4_k_cu_64458d4b6ignoreE - _ZN34_INTERNAL_0451d41e_4_k_cu_64458d4b4cuda3std6ranges3__45__cpo5beginE)
_ZN34_INTERNAL_0451d41e_4_k_cu_64458d4b4cuda3std6ranges3__45__cpo5beginE:
	.zero		1
	.type		_ZN34_INTERNAL_0451d41e_4_k_cu_64458d4b4cuda3std3__436_GLOBAL__N__0451d41e_4_k_cu_64458d4b6ignoreE,@object
	.size		_ZN34_INTERNAL_0451d41e_4_k_cu_64458d4b4cuda3std3__436_GLOBAL__N__0451d41e_4_k_cu_64458d4b6ignoreE,(_ZN34_INTERNAL_0451d41e_4_k_cu_64458d4b4cuda3std6ranges3__45__cpo4sizeE - _ZN34_INTERNAL_0451d41e_4_k_cu_64458d4b4cuda3std3__436_GLOBAL__N__0451d41e_4_k_cu_64458d4b6ignoreE)
_ZN34_INTERNAL_0451d41e_4_k_cu_64458d4b4cuda3std3__436_GLOBAL__N__0451d41e_4_k_cu_64458d4b6ignoreE:
	.zero		1
	.type		_ZN34_INTERNAL_0451d41e_4_k_cu_64458d4b4cuda3std6ranges3__45__cpo4sizeE,@object
	.size		_ZN34_INTERNAL_0451d41e_4_k_cu_64458d4b4cuda3std6ranges3__45__cpo4sizeE,(_ZN34_INTERNAL_0451d41e_4_k_cu_64458d4b4cuda3std3__45__cpo5beginE - _ZN34_INTERNAL_0451d41e_4_k_cu_64458d4b4cuda3std6ranges3__45__cpo4sizeE)
_ZN34_INTERNAL_0451d41e_4_k_cu_64458d4b4cuda3std6ranges3__45__cpo4sizeE:
	.zero		1
	.type		_ZN34_INTERNAL_0451d41e_4_k_cu_64458d4b4cuda3std3__45__cpo5beginE,@object
	.size		_ZN34_INTERNAL_0451d41e_4_k_cu_64458d4b4cuda3std3__45__cpo5beginE,(_ZN34_INTERNAL_0451d41e_4_k_cu_64458d4b4cuda3std6ranges3__45__cpo6cbeginE - _ZN34_INTERNAL_0451d41e_4_k_cu_64458d4b4cuda3std3__45__cpo5beginE)
_ZN34_INTERNAL_0451d41e_4_k_cu_64458d4b4cuda3std3__45__cpo5beginE:
	.zero		1
	.type		_ZN34_INTERNAL_0451d41e_4_k_cu_64458d4b4cuda3std6ranges3__45__cpo6cbeginE,@object
	.size		_ZN34_INTERNAL_0451d41e_4_k_cu_64458d4b4cuda3std6ranges3__45__cpo6cbeginE,(_ZN34_INTERNAL_0451d41e_4_k_cu_64458d4b4cuda3std3__45__cpo6rbeginE - _ZN34_INTERNAL_0451d41e_4_k_cu_64458d4b4cuda3std6ranges3__45__cpo6cbeginE)
_ZN34_INTERNAL_0451d41e_4_k_cu_64458d4b4cuda3std6ranges3__45__cpo6cbeginE:
	.zero		1
	.type		_ZN34_INTERNAL_0451d41e_4_k_cu_64458d4b4cuda3std3__45__cpo6rbeginE,@object
	.size		_ZN34_INTERNAL_0451d41e_4_k_cu_64458d4b4cuda3std3__45__cpo6rbeginE,(_ZN34_INTERNAL_0451d41e_4_k_cu_64458d4b4cuda3std6ranges3__45__cpo4nextE - _ZN34_INTERNAL_0451d41e_4_k_cu_64458d4b4cuda3std3__45__cpo6rbeginE)
_ZN34_INTERNAL_0451d41e_4_k_cu_64458d4b4cuda3std3__45__cpo6rbeginE:
	.zero		1
	.type		_ZN34_INTERNAL_0451d41e_4_k_cu_64458d4b4cuda3std6ranges3__45__cpo4nextE,@object
	.size		_ZN34_INTERNAL_0451d41e_4_k_cu_64458d4b4cuda3std6ranges3__45__cpo4nextE,(_ZN34_INTERNAL_0451d41e_4_k_cu_64458d4b4cuda3std6ranges3__45__cpo4swapE - _ZN34_INTERNAL_0451d41e_4_k_cu_64458d4b4cuda3std6ranges3__45__cpo4nextE)
_ZN34_INTERNAL_0451d41e_4_k_cu_64458d4b4cuda3std6ranges3__45__cpo4nextE:
	.zero		1
	.type		_ZN34_INTERNAL_0451d41e_4_k_cu_64458d4b4cuda3std6ranges3__45__cpo4swapE,@object
	.size		_ZN34_INTERNAL_0451d41e_4_k_cu_64458d4b4cuda3std6ranges3__45__cpo4swapE,(_ZN34_INTERNAL_0451d41e_4_k_cu_64458d4b4cuda3std3__420unreachable_sentinelE - _ZN34_INTERNAL_0451d41e_4_k_cu_64458d4b4cuda3std6ranges3__45__cpo4swapE)
_ZN34_INTERNAL_0451d41e_4_k_cu_64458d4b4cuda3std6ranges3__45__cpo4swapE:
	.zero		1
	.type		_ZN34_INTERNAL_0451d41e_4_k_cu_64458d4b4cuda3std3__420unreachable_sentinelE,@object
	.size		_ZN34_INTERNAL_0451d41e_4_k_cu_64458d4b4cuda3std3__420unreachable_sentinelE,(_ZN34_INTERNAL_0451d41e_4_k_cu_64458d4b6thrust24THRUST_300001_SM_1000_NS6system6detail10sequential3seqE - _ZN34_INTERNAL_0451d41e_4_k_cu_64458d4b4cuda3std3__420unreachable_sentinelE)
_ZN34_INTERNAL_0451d41e_4_k_cu_64458d4b4cuda3std3__420unreachable_sentinelE:
	.zero		1
	.type		_ZN34_INTERNAL_0451d41e_4_k_cu_64458d4b6thrust24THRUST_300001_SM_1000_NS6system6detail10sequential3seqE,@object
	.size		_ZN34_INTERNAL_0451d41e_4_k_cu_64458d4b6thrust24THRUST_300001_SM_1000_NS6system6detail10sequential3seqE,(_ZN34_INTERNAL_0451d41e_4_k_cu_64458d4b4cuda3std3__45__cpo4cendE - _ZN34_INTERNAL_0451d41e_4_k_cu_64458d4b6thrust24THRUST_300001_SM_1000_NS6system6detail10sequential3seqE)
_ZN34_INTERNAL_0451d41e_4_k_cu_64458d4b6thrust24THRUST_300001_SM_1000_NS6system6detail10sequential3seqE:
	.zero		1
	.type		_ZN34_INTERNAL_0451d41e_4_k_cu_64458d4b4cuda3std3__45__cpo4cendE,@object
	.size		_ZN34_INTERNAL_0451d41e_4_k_cu_64458d4b4cuda3std3__45__cpo4cendE,(_ZN34_INTERNAL_0451d41e_4_k_cu_64458d4b4cuda3std6ranges3__45__cpo9iter_swapE - _ZN34_INTERNAL_0451d41e_4_k_cu_64458d4b4cuda3std3__45__cpo4cendE)
_ZN34_INTERNAL_0451d41e_4_k_cu_64458d4b4cuda3std3__45__cpo4cendE:
	.zero		1
	.type		_ZN34_INTERNAL_0451d41e_4_k_cu_64458d4b4cuda3std6ranges3__45__cpo9iter_swapE,@object
	.size		_ZN34_INTERNAL_0451d41e_4_k_cu_64458d4b4cuda3std6ranges3__45__cpo9iter_swapE,(_ZN34_INTERNAL_0451d41e_4_k_cu_64458d4b4cuda3std3__45__cpo5crendE - _ZN34_INTERNAL_0451d41e_4_k_cu_64458d4b4cuda3std6ranges3__45__cpo9iter_swapE)
_ZN34_INTERNAL_0451d41e_4_k_cu_64458d4b4cuda3std6ranges3__45__cpo9iter_swapE:
	.zero		1
	.type		_ZN34_INTERNAL_0451d41e_4_k_cu_64458d4b4cuda3std3__45__cpo5crendE,@object
	.size		_ZN34_INTERNAL_0451d41e_4_k_cu_64458d4b4cuda3std3__45__cpo5crendE,(_ZN34_INTERNAL_0451d41e_4_k_cu_64458d4b4cuda3std6ranges3__45__cpo5cdataE - _ZN34_INTERNAL_0451d41e_4_k_cu_64458d4b4cuda3std3__45__cpo5crendE)
_ZN34_INTERNAL_0451d41e_4_k_cu_64458d4b4cuda3std3__45__cpo5crendE:
	.zero		1
	.type		_ZN34_INTERNAL_0451d41e_4_k_cu_64458d4b4cuda3std6ranges3__45__cpo5cdataE,@object
	.size		_ZN34_INTERNAL_0451d41e_4_k_cu_64458d4b4cuda3std6ranges3__45__cpo5cdataE,(_ZN34_INTERNAL_0451d41e_4_k_cu_64458d4b4cuda3std6ranges3__45__cpo3endE - _ZN34_INTERNAL_0451d41e_4_k_cu_64458d4b4cuda3std6ranges3__45__cpo5cdataE)
_ZN34_INTERNAL_0451d41e_4_k_cu_64458d4b4cuda3std6ranges3__45__cpo5cdataE:
	.zero		1
	.type		_ZN34_INTERNAL_0451d41e_4_k_cu_64458d4b4cuda3std6ranges3__45__cpo3endE,@object
	.size		_ZN34_INTERNAL_0451d41e_4_k_cu_64458d4b4cuda3std6ranges3__45__cpo3endE,(_ZN34_INTERNAL_0451d41e_4_k_cu_64458d4b4cuda3std3__419piecewise_constructE - _ZN34_INTERNAL_0451d41e_4_k_cu_64458d4b4cuda3std6ranges3__45__cpo3endE)
_ZN34_INTERNAL_0451d41e_4_k_cu_64458d4b4cuda3std6ranges3__45__cpo3endE:
	.zero		1
	.type		_ZN34_INTERNAL_0451d41e_4_k_cu_64458d4b4cuda3std3__419piecewise_constructE,@object
	.size		_ZN34_INTERNAL_0451d41e_4_k_cu_64458d4b4cuda3std3__419piecewise_constructE,(_ZN34_INTERNAL_0451d41e_4_k_cu_64458d4b4cuda3std6ranges3__45__cpo5ssizeE - _ZN34_INTERNAL_0451d41e_4_k_cu_64458d4b4cuda3std3__419piecewise_constructE)
_ZN34_INTERNAL_0451d41e_4_k_cu_64458d4b4cuda3std3__419piecewise_constructE:
	.zero		1
	.type		_ZN34_INTERNAL_0451d41e_4_k_cu_64458d4b4cuda3std6ranges3__45__cpo5ssizeE,@object
	.size		_ZN34_INTERNAL_0451d41e_4_k_cu_64458d4b4cuda3std6ranges3__45__cpo5ssizeE,(_ZN34_INTERNAL_0451d41e_4_k_cu_64458d4b4cuda3std3__45__cpo3endE - _ZN34_INTERNAL_0451d41e_4_k_cu_64458d4b4cuda3std6ranges3__45__cpo5ssizeE)
_ZN34_INTERNAL_0451d41e_4_k_cu_64458d4b4cuda3std6ranges3__45__cpo5ssizeE:
	.zero		1
	.type		_ZN34_INTERNAL_0451d41e_4_k_cu_64458d4b4cuda3std3__45__cpo3endE,@object
	.size		_ZN34_INTERNAL_0451d41e_4_k_cu_64458d4b4cuda3std3__45__cpo3endE,(_ZN34_INTERNAL_0451d41e_4_k_cu_64458d4b4cuda3std6ranges3__45__cpo4cendE - _ZN34_INTERNAL_0451d41e_4_k_cu_64458d4b4cuda3std3__45__cpo3endE)
_ZN34_INTERNAL_0451d41e_4_k_cu_64458d4b4cuda3std3__45__cpo3endE:
	.zero		1
	.type		_ZN34_INTERNAL_0451d41e_4_k_cu_64458d4b4cuda3std6ranges3__45__cpo4cendE,@object
	.size		_ZN34_INTERNAL_0451d41e_4_k_cu_64458d4b4cuda3std6ranges3__45__cpo4cendE,(_ZN34_INTERNAL_0451d41e_4_k_cu_64458d4b4cuda3std3__45__cpo4rendE - _ZN34_INTERNAL_0451d41e_4_k_cu_64458d4b4cuda3std6ranges3__45__cpo4cendE)
_ZN34_INTERNAL_0451d41e_4_k_cu_64458d4b4cuda3std6ranges3__45__cpo4cendE:
	.zero		1
	.type		_ZN34_INTERNAL_0451d41e_4_k_cu_64458d4b4cuda3std3__45__cpo4rendE,@object
	.size		_ZN34_INTERNAL_0451d41e_4_k_cu_64458d4b4cuda3std3__45__cpo4rendE,(_ZN34_INTERNAL_0451d41e_4_k_cu_64458d4b4cuda3std6ranges3__45__cpo4prevE - _ZN34_INTERNAL_0451d41e_4_k_cu_64458d4b4cuda3std3__45__cpo4rendE)
_ZN34_INTERNAL_0451d41e_4_k_cu_64458d4b4cuda3std3__45__cpo4rendE:
	.zero		1
	.type		_ZN34_INTERNAL_0451d41e_4_k_cu_64458d4b4cuda3std6ranges3__45__cpo4prevE,@object
	.size		_ZN34_INTERNAL_0451d41e_4_k_cu_64458d4b4cuda3std6ranges3__45__cpo4prevE,(_ZN34_INTERNAL_0451d41e_4_k_cu_64458d4b4cuda3std6ranges3__45__cpo9iter_moveE - _ZN34_INTERNAL_0451d41e_4_k_cu_64458d4b4cuda3std6ranges3__45__cpo4prevE)
_ZN34_INTERNAL_0451d41e_4_k_cu_64458d4b4cuda3std6ranges3__45__cpo4prevE:
	.zero		1
	.type		_ZN34_INTERNAL_0451d41e_4_k_cu_64458d4b4cuda3std6ranges3__45__cpo9iter_moveE,@object
	.size		_ZN34_INTERNAL_0451d41e_4_k_cu_64458d4b4cuda3std6ranges3__45__cpo9iter_moveE,(.L_13 - _ZN34_INTERNAL_0451d41e_4_k_cu_64458d4b4cuda3std6ranges3__45__cpo9iter_moveE)
_ZN34_INTERNAL_0451d41e_4_k_cu_64458d4b4cuda3std6ranges3__45__cpo9iter_moveE:
	.zero		1
.L_13:


//--------------------- .nv.shared._Z15row_rmsnorm_f32ILi128EEvPfS0_S0_if --------------------------
	.section	.nv.shared._Z15row_rmsnorm_f32ILi128EEvPfS0_S0_if,"aw",@nobits
	.sectionflags	@""
	.align	4
.nv.shared._Z15row_rmsnorm_f32ILi128EEvPfS0_S0_if:
	.zero		1052


//--------------------- .nv.shared._Z19row_rmsnorm_f32_dimPfS_S_iif --------------------------
	.section	.nv.shared._Z19row_rmsnorm_f32_dimPfS_S_iif,"aw",@nobits
	.sectionflags	@""
	.align	4
.nv.shared._Z19row_rmsnorm_f32_dimPfS_S_iif:
	.zero		1052


//--------------------- .nv.constant0._Z21row_rmsnorm_pure_fp16ILi128EEvPK6__halfS2_PS0_if --------------------------
	.section	.nv.constant0._Z21row_rmsnorm_pure_fp16ILi128EEvPK6__halfS2_PS0_if,"a",@progbits
	.sectionflags	@""
	.align	4
.nv.constant0._Z21row_rmsnorm_pure_fp16ILi128EEvPK6__halfS2_PS0_if:
	.zero		928


//--------------------- .nv.constant0._Z15row_rmsnorm_f32ILi128EEvPfS0_S0_if --------------------------
	.section	.nv.constant0._Z15row_rmsnorm_f32ILi128EEvPfS0_S0_if,"a",@progbits
	.sectionflags	@""
	.align	4
.nv.constant0._Z15row_rmsnorm_f32ILi128EEvPfS0_S0_if:
	.zero		928


//--------------------- .nv.constant0._Z19row_rmsnorm_f32_dimPfS_S_iif --------------------------
	.section	.nv.constant0._Z19row_rmsnorm_f32_dimPfS_S_iif,"a",@progbits
	.sectionflags	@""
	.align	4
.nv.constant0._Z19row_rmsnorm_f32_dimPfS_S_iif:
	.zero		932


//--------------------- SYMBOLS --------------------------

	.type		.nv.reservedSmem.offset0,@object
	.size		.nv.reservedSmem.offset0,0x4
	.type		.nv.reservedSmem.cap,@object
	.size		.nv.reservedSmem.cap,0x4
